//
// Generated by NVIDIA NVVM Compiler
//
// Compiler Build ID: CL-36424714
// Cuda compilation tools, release 13.0, V13.0.88
// Based on NVVM 20.0.0
//

.version 9.0
.target sm_100
.address_size 64

	// .globl	my_kernel_kernel0
// _ZZ17my_kernel_kernel0E18PaddedInput_shared has been demoted
// _ZZ17my_kernel_kernel0E18placeholder_shared has been demoted

.visible .entry my_kernel_kernel0(
	.param .u64 .ptr .align 1 my_kernel_kernel0_param_0,
	.param .u64 .ptr .align 1 my_kernel_kernel0_param_1,
	.param .u64 .ptr .align 1 my_kernel_kernel0_param_2,
	.param .u64 .ptr .align 1 my_kernel_kernel0_param_3
)
{
	.reg .pred 	%p<3>;
	.reg .b16 	%rs<95>;
	.reg .b32 	%r<262>;
	.reg .b32 	%f<230>;
	.reg .b64 	%rd<233>;
	// demoted variable
	.shared .align 4 .b8 _ZZ17my_kernel_kernel0E18PaddedInput_shared[1792];
	// demoted variable
	.shared .align 4 .b8 _ZZ17my_kernel_kernel0E18placeholder_shared[64];
	ld.param.u64 	%rd36, [my_kernel_kernel0_param_0];
	ld.param.u64 	%rd37, [my_kernel_kernel0_param_1];
	cvta.to.global.u64 	%rd38, %rd37;
	cvta.to.global.u64 	%rd1, %rd36;
	mov.u32 	%r87, %ctaid.x;
	mul.hi.u32 	%r88, %r87, -1840700269;
	shr.u32 	%r89, %r88, 11;
	mul.lo.s32 	%r1, %r89, 50176;
	mul.lo.s32 	%r90, %r89, 3584;
	sub.s32 	%r2, %r87, %r90;
	and.b32  	%r91, %r2, 3968;
	mov.u32 	%r3, %tid.x;
	shl.b32 	%r92, %r3, 2;
	mov.u32 	%r93, _ZZ17my_kernel_kernel0E18PaddedInput_shared;
	add.s32 	%r4, %r93, %r92;
	add.s32 	%r94, %r3, 14;
	shr.u32 	%r95, %r94, 4;
	mul.lo.s32 	%r96, %r95, 3584;
	and.b32  	%r97, %r94, 15;
	add.s32 	%r98, %r91, %r1;
	or.b32  	%r99, %r98, %r97;
	add.s32 	%r259, %r99, %r96;
	add.s32 	%r100, %r3, 28;
	shr.u32 	%r101, %r100, 4;
	mul.lo.s32 	%r102, %r101, 3584;
	add.s32 	%r103, %r3, 12;
	and.b32  	%r104, %r103, 15;
	or.b32  	%r105, %r98, %r104;
	add.s32 	%r236, %r105, %r102;
	add.s32 	%r106, %r3, 42;
	shr.u32 	%r107, %r106, 4;
	mul.lo.s32 	%r108, %r107, 3584;
	add.s32 	%r109, %r3, 10;
	and.b32  	%r110, %r109, 15;
	or.b32  	%r111, %r98, %r110;
	add.s32 	%r238, %r111, %r108;
	add.s32 	%r112, %r3, 63;
	shr.u32 	%r113, %r112, 4;
	mul.lo.s32 	%r114, %r113, 3584;
	add.s32 	%r115, %r3, -1;
	and.b32  	%r116, %r115, 15;
	or.b32  	%r117, %r98, %r116;
	add.s32 	%r240, %r117, %r114;
	add.s32 	%r118, %r3, 77;
	shr.u32 	%r119, %r118, 4;
	mul.lo.s32 	%r120, %r119, 3584;
	add.s32 	%r121, %r3, 13;
	and.b32  	%r122, %r121, 15;
	or.b32  	%r123, %r98, %r122;
	add.s32 	%r242, %r123, %r120;
	add.s32 	%r124, %r3, 91;
	shr.u32 	%r125, %r124, 4;
	mul.lo.s32 	%r126, %r125, 3584;
	add.s32 	%r127, %r3, 11;
	and.b32  	%r128, %r127, 15;
	or.b32  	%r129, %r98, %r128;
	add.s32 	%r244, %r129, %r126;
	add.s32 	%r130, %r3, 112;
	add.s32 	%r131, %r3, 126;
	shr.u32 	%r132, %r131, 4;
	mul.lo.s32 	%r133, %r132, 3584;
	add.s32 	%r246, %r99, %r133;
	add.s32 	%r134, %r3, 140;
	shr.u32 	%r135, %r134, 4;
	mul.lo.s32 	%r136, %r135, 3584;
	add.s32 	%r248, %r105, %r136;
	add.s32 	%r137, %r3, 154;
	shr.u32 	%r138, %r137, 4;
	mul.lo.s32 	%r139, %r138, 3584;
	add.s32 	%r250, %r111, %r139;
	add.s32 	%r140, %r3, 175;
	shr.u32 	%r141, %r140, 4;
	mul.lo.s32 	%r142, %r141, 3584;
	add.s32 	%r252, %r117, %r142;
	add.s32 	%r143, %r3, 189;
	shr.u32 	%r144, %r143, 4;
	mul.lo.s32 	%r145, %r144, 3584;
	add.s32 	%r254, %r123, %r145;
	add.s32 	%r146, %r3, 203;
	shr.u32 	%r147, %r146, 4;
	mul.lo.s32 	%r148, %r147, 3584;
	add.s32 	%r256, %r129, %r148;
	cvt.u16.u32 	%rs2, %r3;
	add.s16 	%rs3, %rs2, 231;
	mul.hi.u16 	%rs4, %rs3, 2341;
	shr.u16 	%rs1, %rs4, 3;
	add.s16 	%rs5, %rs2, 238;
	mul.hi.u16 	%rs6, %rs5, 2341;
	shr.u16 	%rs7, %rs6, 3;
	cvt.u32.u16 	%r149, %rs7;
	add.s16 	%rs8, %rs2, 245;
	mul.hi.u16 	%rs9, %rs8, 2341;
	shr.u16 	%rs10, %rs9, 3;
	add.s16 	%rs11, %rs2, 252;
	mul.hi.u16 	%rs12, %rs11, 2341;
	shr.u16 	%rs13, %rs12, 3;
	cvt.u32.u16 	%r150, %rs13;
	add.s16 	%rs14, %rs2, 259;
	mul.hi.u16 	%rs15, %rs14, 2341;
	shr.u16 	%rs16, %rs15, 3;
	add.s16 	%rs17, %rs2, 266;
	mul.hi.u16 	%rs18, %rs17, 2341;
	shr.u16 	%rs19, %rs18, 3;
	cvt.u32.u16 	%r151, %rs19;
	add.s16 	%rs20, %rs2, 273;
	mul.hi.u16 	%rs21, %rs20, 2341;
	shr.u16 	%rs22, %rs21, 3;
	add.s16 	%rs23, %rs2, 280;
	mul.hi.u16 	%rs24, %rs23, 2341;
	shr.u16 	%rs25, %rs24, 3;
	add.s16 	%rs26, %rs2, 287;
	mul.hi.u16 	%rs27, %rs26, 2341;
	shr.u16 	%rs28, %rs27, 3;
	cvt.u32.u16 	%r152, %rs28;
	add.s16 	%rs29, %rs2, 294;
	mul.hi.u16 	%rs30, %rs29, 2341;
	shr.u16 	%rs31, %rs30, 3;
	add.s16 	%rs32, %rs2, 301;
	mul.hi.u16 	%rs33, %rs32, 2341;
	shr.u16 	%rs34, %rs33, 3;
	cvt.u32.u16 	%r153, %rs34;
	add.s16 	%rs35, %rs2, 308;
	mul.hi.u16 	%rs36, %rs35, 2341;
	shr.u16 	%rs37, %rs36, 3;
	add.s16 	%rs38, %rs2, 315;
	mul.hi.u16 	%rs39, %rs38, 2341;
	shr.u16 	%rs40, %rs39, 3;
	cvt.u32.u16 	%r154, %rs40;
	add.s16 	%rs41, %rs2, 322;
	mul.hi.u16 	%rs42, %rs41, 2341;
	shr.u16 	%rs43, %rs42, 3;
	add.s16 	%rs44, %rs2, 329;
	mul.hi.u16 	%rs45, %rs44, 2341;
	shr.u16 	%rs46, %rs45, 3;
	add.s16 	%rs47, %rs2, 336;
	mul.hi.u16 	%rs48, %rs47, 2341;
	shr.u16 	%rs49, %rs48, 3;
	cvt.u32.u16 	%r155, %rs49;
	mul.lo.s32 	%r156, %r155, 100352;
	shr.u32 	%r157, %r130, 4;
	add.s32 	%r260, %r98, %r3;
	add.s16 	%rs50, %rs2, 343;
	mul.hi.u16 	%rs51, %rs50, 2341;
	shr.u16 	%rs52, %rs51, 3;
	add.s16 	%rs53, %rs2, 350;
	mul.hi.u16 	%rs54, %rs53, 2341;
	shr.u16 	%rs55, %rs54, 3;
	cvt.u32.u16 	%r158, %rs55;
	add.s16 	%rs56, %rs2, 357;
	mul.hi.u16 	%rs57, %rs56, 2341;
	shr.u16 	%rs58, %rs57, 3;
	add.s16 	%rs59, %rs2, 364;
	mul.hi.u16 	%rs60, %rs59, 2341;
	shr.u16 	%rs61, %rs60, 3;
	cvt.u32.u16 	%r159, %rs61;
	add.s16 	%rs62, %rs2, 371;
	mul.hi.u16 	%rs63, %rs62, 2341;
	shr.u16 	%rs64, %rs63, 3;
	add.s16 	%rs65, %rs2, 378;
	mul.hi.u16 	%rs66, %rs65, 2341;
	shr.u16 	%rs67, %rs66, 3;
	cvt.u32.u16 	%r160, %rs67;
	add.s16 	%rs68, %rs2, 385;
	mul.hi.u16 	%rs69, %rs68, 2341;
	shr.u16 	%rs70, %rs69, 3;
	add.s16 	%rs71, %rs2, 392;
	mul.hi.u16 	%rs72, %rs71, 2341;
	shr.u16 	%rs73, %rs72, 3;
	add.s16 	%rs74, %rs2, 399;
	mul.hi.u16 	%rs75, %rs74, 2341;
	shr.u16 	%rs76, %rs75, 3;
	cvt.u32.u16 	%r161, %rs76;
	add.s16 	%rs77, %rs2, 406;
	mul.hi.u16 	%rs78, %rs77, 2341;
	shr.u16 	%rs79, %rs78, 3;
	add.s16 	%rs80, %rs2, 413;
	mul.hi.u16 	%rs81, %rs80, 2341;
	shr.u16 	%rs82, %rs81, 3;
	cvt.u32.u16 	%r162, %rs82;
	add.s16 	%rs83, %rs2, 420;
	mul.hi.u16 	%rs84, %rs83, 2341;
	shr.u16 	%rs85, %rs84, 3;
	add.s16 	%rs86, %rs2, 427;
	mul.hi.u16 	%rs87, %rs86, 2341;
	shr.u16 	%rs88, %rs87, 3;
	cvt.u32.u16 	%r163, %rs88;
	add.s16 	%rs89, %rs2, 434;
	mul.hi.u16 	%rs90, %rs89, 2341;
	shr.u16 	%rs91, %rs90, 3;
	add.s16 	%rs92, %rs2, 441;
	mul.hi.u16 	%rs93, %rs92, 2341;
	shr.u16 	%rs94, %rs93, 3;
	shl.b32 	%r164, %r3, 7;
	and.b32  	%r18, %r87, 127;
	or.b32  	%r165, %r18, %r164;
	mul.wide.u32 	%rd39, %r165, 4;
	add.s64 	%rd40, %rd39, %rd38;
	add.s64 	%rd232, %rd40, 3584;
	mul.wide.u32 	%rd41, %r260, 4;
	cvt.u32.u16 	%r166, %rs94;
	mul.wide.u32 	%rd42, %r166, 401408;
	cvt.u64.u32 	%rd43, %r3;
	add.s64 	%rd44, %rd43, 217;
	shr.u64 	%rd45, %rd44, 4;
	mad.lo.s64 	%rd46, %rd45, 14336, %rd42;
	add.s64 	%rd3, %rd46, %rd41;
	cvt.u32.u16 	%r167, %rs91;
	mul.wide.u32 	%rd47, %r167, 401408;
	add.s64 	%rd48, %rd43, 210;
	shr.u64 	%rd49, %rd48, 4;
	mad.lo.s64 	%rd50, %rd49, 14336, %rd47;
	add.s64 	%rd4, %rd50, %rd41;
	cvt.u32.u16 	%r168, %rs85;
	mul.wide.u32 	%rd51, %r168, 401408;
	add.s64 	%rd52, %rd43, 196;
	shr.u64 	%rd53, %rd52, 4;
	mad.lo.s64 	%rd54, %rd53, 14336, %rd41;
	add.s64 	%rd5, %rd54, %rd51;
	add.s64 	%rd6, %rd54, 16;
	cvt.u32.u16 	%r169, %rs79;
	mul.wide.u32 	%rd55, %r169, 401408;
	add.s64 	%rd56, %rd43, 182;
	shr.u64 	%rd57, %rd56, 4;
	mad.lo.s64 	%rd58, %rd57, 14336, %rd55;
	add.s64 	%rd7, %rd58, %rd41;
	cvt.u32.u16 	%r170, %rs73;
	mul.wide.u32 	%rd59, %r170, 401408;
	add.s64 	%rd60, %rd43, 168;
	shr.u64 	%rd61, %rd60, 4;
	mad.lo.s64 	%rd62, %rd61, 14336, %rd41;
	add.s64 	%rd8, %rd62, %rd59;
	add.s64 	%rd9, %rd62, 32;
	cvt.u32.u16 	%r171, %rs70;
	mul.wide.u32 	%rd63, %r171, 401408;
	add.s64 	%rd64, %rd43, 161;
	shr.u64 	%rd65, %rd64, 4;
	mad.lo.s64 	%rd66, %rd65, 14336, %rd41;
	add.s64 	%rd10, %rd66, %rd63;
	add.s64 	%rd11, %rd66, 4;
	cvt.u32.u16 	%r172, %rs64;
	mul.wide.u32 	%rd67, %r172, 401408;
	add.s64 	%rd68, %rd43, 147;
	shr.u64 	%rd69, %rd68, 4;
	mad.lo.s64 	%rd70, %rd69, 14336, %rd41;
	add.s64 	%rd12, %rd70, %rd67;
	add.s64 	%rd13, %rd70, 12;
	cvt.u32.u16 	%r173, %rs58;
	mul.wide.u32 	%rd71, %r173, 401408;
	add.s64 	%rd72, %rd43, 133;
	shr.u64 	%rd73, %rd72, 4;
	mad.lo.s64 	%rd74, %rd73, 14336, %rd41;
	add.s64 	%rd14, %rd74, %rd71;
	add.s64 	%rd15, %rd74, 20;
	cvt.u32.u16 	%r174, %rs52;
	mul.wide.u32 	%rd75, %r174, 401408;
	add.s64 	%rd76, %rd43, 119;
	shr.u64 	%rd77, %rd76, 4;
	mad.lo.s64 	%rd78, %rd77, 14336, %rd41;
	add.s64 	%rd16, %rd78, %rd75;
	add.s64 	%rd17, %rd78, 28;
	cvt.u32.u16 	%r175, %rs46;
	mul.wide.u32 	%rd79, %r175, 401408;
	add.s64 	%rd80, %rd43, 105;
	shr.u64 	%rd81, %rd80, 4;
	mad.lo.s64 	%rd82, %rd81, 14336, %rd79;
	add.s64 	%rd18, %rd82, %rd41;
	cvt.u32.u16 	%r176, %rs43;
	mul.wide.u32 	%rd83, %r176, 401408;
	add.s64 	%rd84, %rd43, 98;
	shr.u64 	%rd85, %rd84, 4;
	mad.lo.s64 	%rd86, %rd85, 14336, %rd83;
	add.s64 	%rd19, %rd86, %rd41;
	cvt.u32.u16 	%r177, %rs37;
	mul.wide.u32 	%rd87, %r177, 401408;
	add.s64 	%rd88, %rd43, 84;
	shr.u64 	%rd89, %rd88, 4;
	mad.lo.s64 	%rd90, %rd89, 14336, %rd87;
	add.s64 	%rd20, %rd90, %rd41;
	cvt.u32.u16 	%r178, %rs31;
	mul.wide.u32 	%rd91, %r178, 401408;
	add.s64 	%rd92, %rd43, 70;
	shr.u64 	%rd93, %rd92, 4;
	mad.lo.s64 	%rd94, %rd93, 14336, %rd91;
	add.s64 	%rd21, %rd94, %rd41;
	cvt.u32.u16 	%r179, %rs25;
	mul.wide.u32 	%rd95, %r179, 401408;
	add.s64 	%rd96, %rd43, 56;
	shr.u64 	%rd97, %rd96, 4;
	mad.lo.s64 	%rd98, %rd97, 14336, %rd41;
	add.s64 	%rd22, %rd98, %rd95;
	add.s64 	%rd23, %rd98, 32;
	cvt.u32.u16 	%r180, %rs22;
	mul.wide.u32 	%rd99, %r180, 401408;
	add.s64 	%rd100, %rd43, 49;
	shr.u64 	%rd101, %rd100, 4;
	mad.lo.s64 	%rd102, %rd101, 14336, %rd41;
	add.s64 	%rd24, %rd102, %rd99;
	add.s64 	%rd25, %rd102, 4;
	cvt.u32.u16 	%r181, %rs16;
	mul.wide.u32 	%rd103, %r181, 401408;
	add.s64 	%rd104, %rd43, 35;
	shr.u64 	%rd105, %rd104, 4;
	mad.lo.s64 	%rd106, %rd105, 14336, %rd41;
	add.s64 	%rd26, %rd106, %rd103;
	add.s64 	%rd27, %rd106, 12;
	cvt.u32.u16 	%r182, %rs10;
	mul.wide.u32 	%rd107, %r182, 401408;
	add.s64 	%rd108, %rd43, 21;
	shr.u64 	%rd109, %rd108, 4;
	mad.lo.s64 	%rd110, %rd109, 14336, %rd41;
	add.s64 	%rd28, %rd110, %rd107;
	add.s64 	%rd29, %rd110, 20;
	or.b32  	%r183, %r3, %r156;
	add.s32 	%r184, %r183, %r1;
	mad.lo.s32 	%r185, %r157, 3584, %r184;
	add.s32 	%r258, %r185, %r91;
	mad.lo.s32 	%r186, %r163, 100352, %r1;
	add.s32 	%r187, %r186, %r148;
	add.s32 	%r188, %r187, %r91;
	or.b32  	%r257, %r188, %r128;
	mad.lo.s32 	%r189, %r162, 100352, %r1;
	add.s32 	%r190, %r189, %r145;
	add.s32 	%r191, %r190, %r91;
	or.b32  	%r255, %r191, %r122;
	mad.lo.s32 	%r192, %r161, 100352, %r1;
	add.s32 	%r193, %r192, %r142;
	add.s32 	%r194, %r193, %r91;
	or.b32  	%r253, %r194, %r116;
	mad.lo.s32 	%r195, %r160, 100352, %r1;
	add.s32 	%r196, %r195, %r139;
	add.s32 	%r197, %r196, %r91;
	or.b32  	%r251, %r197, %r110;
	mad.lo.s32 	%r198, %r159, 100352, %r1;
	add.s32 	%r199, %r198, %r136;
	add.s32 	%r200, %r199, %r91;
	or.b32  	%r249, %r200, %r104;
	mad.lo.s32 	%r201, %r158, 100352, %r1;
	add.s32 	%r202, %r201, %r133;
	add.s32 	%r203, %r202, %r91;
	or.b32  	%r247, %r203, %r97;
	mad.lo.s32 	%r204, %r154, 100352, %r1;
	add.s32 	%r205, %r204, %r126;
	add.s32 	%r206, %r205, %r91;
	or.b32  	%r245, %r206, %r128;
	mad.lo.s32 	%r207, %r153, 100352, %r1;
	add.s32 	%r208, %r207, %r120;
	add.s32 	%r209, %r208, %r91;
	or.b32  	%r243, %r209, %r122;
	mad.lo.s32 	%r210, %r152, 100352, %r1;
	add.s32 	%r211, %r210, %r114;
	add.s32 	%r212, %r211, %r91;
	or.b32  	%r241, %r212, %r116;
	mad.lo.s32 	%r213, %r151, 100352, %r1;
	add.s32 	%r214, %r213, %r108;
	add.s32 	%r215, %r214, %r91;
	or.b32  	%r239, %r215, %r110;
	mad.lo.s32 	%r216, %r150, 100352, %r1;
	add.s32 	%r217, %r216, %r102;
	add.s32 	%r218, %r217, %r91;
	or.b32  	%r237, %r218, %r104;
	mad.lo.s32 	%r219, %r149, 100352, %r1;
	add.s32 	%r220, %r219, %r96;
	add.s32 	%r221, %r220, %r91;
	or.b32  	%r235, %r221, %r97;
	mov.b32 	%r261, 0;
	mov.f32 	%f226, 0f00000000;
	mov.u64 	%rd231, %rd1;
	mov.f32 	%f227, %f226;
	mov.f32 	%f228, %f226;
	mov.f32 	%f229, %f226;
$L__BB0_1:
	setp.gt.u32 	%p1, %r3, 1;
	bar.sync 	0;
	mul.wide.u32 	%rd111, %r260, 4;
	add.s64 	%rd112, %rd1, %rd111;
	ld.global.nc.f32 	%f10, [%rd112];
	st.shared.f32 	[%r4], %f10;
	ld.global.nc.f32 	%f11, [%rd112+28];
	st.shared.f32 	[%r4+28], %f11;
	mul.wide.u32 	%rd113, %r259, 4;
	add.s64 	%rd114, %rd1, %rd113;
	ld.global.nc.f32 	%f12, [%rd114];
	st.shared.f32 	[%r4+56], %f12;
	add.s64 	%rd115, %rd231, %rd29;
	ld.global.nc.f32 	%f13, [%rd115];
	st.shared.f32 	[%r4+84], %f13;
	mul.wide.u32 	%rd116, %r236, 4;
	add.s64 	%rd117, %rd1, %rd116;
	ld.global.nc.f32 	%f14, [%rd117];
	st.shared.f32 	[%r4+112], %f14;
	add.s64 	%rd118, %rd231, %rd27;
	ld.global.nc.f32 	%f15, [%rd118];
	st.shared.f32 	[%r4+140], %f15;
	mul.wide.u32 	%rd119, %r238, 4;
	add.s64 	%rd120, %rd1, %rd119;
	ld.global.nc.f32 	%f16, [%rd120];
	st.shared.f32 	[%r4+168], %f16;
	add.s64 	%rd121, %rd231, %rd25;
	ld.global.nc.f32 	%f17, [%rd121];
	st.shared.f32 	[%r4+196], %f17;
	add.s64 	%rd122, %rd231, %rd23;
	ld.global.nc.f32 	%f18, [%rd122];
	st.shared.f32 	[%r4+224], %f18;
	mul.wide.u32 	%rd123, %r240, 4;
	add.s64 	%rd124, %rd1, %rd123;
	ld.global.nc.f32 	%f19, [%rd124];
	st.shared.f32 	[%r4+252], %f19;
	cvt.u64.u32 	%rd125, %r3;
	add.s64 	%rd126, %rd125, 70;
	shr.u64 	%rd127, %rd126, 4;
	and.b32  	%r222, %r2, 3968;
	add.s32 	%r223, %r222, %r1;
	add.s32 	%r224, %r223, %r3;
	mul.wide.u32 	%rd128, %r224, 4;
	mad.lo.s64 	%rd129, %rd127, 14336, %rd128;
	add.s64 	%rd130, %rd129, %rd231;
	ld.global.nc.f32 	%f20, [%rd130+24];
	st.shared.f32 	[%r4+280], %f20;
	mul.wide.u32 	%rd131, %r242, 4;
	add.s64 	%rd132, %rd1, %rd131;
	ld.global.nc.f32 	%f21, [%rd132];
	st.shared.f32 	[%r4+308], %f21;
	add.s64 	%rd133, %rd125, 84;
	shr.u64 	%rd134, %rd133, 4;
	mad.lo.s64 	%rd135, %rd134, 14336, %rd128;
	add.s64 	%rd136, %rd135, %rd231;
	ld.global.nc.f32 	%f22, [%rd136+16];
	st.shared.f32 	[%r4+336], %f22;
	mul.wide.u32 	%rd137, %r244, 4;
	add.s64 	%rd138, %rd1, %rd137;
	ld.global.nc.f32 	%f23, [%rd138];
	st.shared.f32 	[%r4+364], %f23;
	add.s64 	%rd139, %rd125, 98;
	shr.u64 	%rd140, %rd139, 4;
	mad.lo.s64 	%rd141, %rd140, 14336, %rd128;
	add.s64 	%rd142, %rd141, %rd231;
	ld.global.nc.f32 	%f24, [%rd142+8];
	st.shared.f32 	[%r4+392], %f24;
	add.s64 	%rd143, %rd125, 105;
	shr.u64 	%rd144, %rd143, 4;
	mad.lo.s64 	%rd145, %rd144, 14336, %rd128;
	add.s64 	%rd146, %rd145, %rd231;
	ld.global.nc.f32 	%f25, [%rd146+36];
	st.shared.f32 	[%r4+420], %f25;
	ld.global.nc.f32 	%f26, [%rd112+100352];
	st.shared.f32 	[%r4+448], %f26;
	add.s64 	%rd147, %rd231, %rd17;
	ld.global.nc.f32 	%f27, [%rd147];
	st.shared.f32 	[%r4+476], %f27;
	mul.wide.u32 	%rd148, %r246, 4;
	add.s64 	%rd149, %rd1, %rd148;
	ld.global.nc.f32 	%f28, [%rd149];
	st.shared.f32 	[%r4+504], %f28;
	add.s64 	%rd150, %rd231, %rd15;
	ld.global.nc.f32 	%f29, [%rd150];
	st.shared.f32 	[%r4+532], %f29;
	mul.wide.u32 	%rd151, %r248, 4;
	add.s64 	%rd152, %rd1, %rd151;
	ld.global.nc.f32 	%f30, [%rd152];
	st.shared.f32 	[%r4+560], %f30;
	add.s64 	%rd153, %rd231, %rd13;
	ld.global.nc.f32 	%f31, [%rd153];
	st.shared.f32 	[%r4+588], %f31;
	mul.wide.u32 	%rd154, %r250, 4;
	add.s64 	%rd155, %rd1, %rd154;
	ld.global.nc.f32 	%f32, [%rd155];
	st.shared.f32 	[%r4+616], %f32;
	add.s64 	%rd156, %rd231, %rd11;
	ld.global.nc.f32 	%f33, [%rd156];
	st.shared.f32 	[%r4+644], %f33;
	add.s64 	%rd157, %rd231, %rd9;
	ld.global.nc.f32 	%f34, [%rd157];
	st.shared.f32 	[%r4+672], %f34;
	mul.wide.u32 	%rd158, %r252, 4;
	add.s64 	%rd159, %rd1, %rd158;
	ld.global.nc.f32 	%f35, [%rd159];
	st.shared.f32 	[%r4+700], %f35;
	add.s64 	%rd160, %rd125, 182;
	shr.u64 	%rd161, %rd160, 4;
	mad.lo.s64 	%rd162, %rd161, 14336, %rd128;
	add.s64 	%rd163, %rd162, %rd231;
	ld.global.nc.f32 	%f36, [%rd163+24];
	st.shared.f32 	[%r4+728], %f36;
	mul.wide.u32 	%rd164, %r254, 4;
	add.s64 	%rd165, %rd1, %rd164;
	ld.global.nc.f32 	%f37, [%rd165];
	st.shared.f32 	[%r4+756], %f37;
	add.s64 	%rd166, %rd231, %rd6;
	ld.global.nc.f32 	%f38, [%rd166];
	st.shared.f32 	[%r4+784], %f38;
	mul.wide.u32 	%rd167, %r256, 4;
	add.s64 	%rd168, %rd1, %rd167;
	ld.global.nc.f32 	%f39, [%rd168];
	st.shared.f32 	[%r4+812], %f39;
	add.s64 	%rd169, %rd125, 210;
	shr.u64 	%rd170, %rd169, 4;
	mad.lo.s64 	%rd171, %rd170, 14336, %rd128;
	add.s64 	%rd172, %rd171, %rd231;
	ld.global.nc.f32 	%f40, [%rd172+8];
	st.shared.f32 	[%r4+840], %f40;
	add.s64 	%rd173, %rd125, 217;
	shr.u64 	%rd174, %rd173, 4;
	mad.lo.s64 	%rd175, %rd174, 14336, %rd128;
	add.s64 	%rd176, %rd175, %rd231;
	ld.global.nc.f32 	%f41, [%rd176+36];
	st.shared.f32 	[%r4+868], %f41;
	ld.global.nc.f32 	%f42, [%rd112+401408];
	st.shared.f32 	[%r4+896], %f42;
	cvt.u32.u16 	%r225, %rs1;
	mul.wide.u32 	%rd177, %r225, 401408;
	add.s64 	%rd178, %rd177, %rd128;
	add.s64 	%rd179, %rd178, %rd231;
	ld.global.nc.f32 	%f43, [%rd179+28];
	st.shared.f32 	[%r4+924], %f43;
	mul.wide.u32 	%rd180, %r235, 4;
	add.s64 	%rd181, %rd1, %rd180;
	ld.global.nc.f32 	%f44, [%rd181];
	st.shared.f32 	[%r4+952], %f44;
	add.s64 	%rd182, %rd231, %rd28;
	ld.global.nc.f32 	%f45, [%rd182+20];
	st.shared.f32 	[%r4+980], %f45;
	mul.wide.u32 	%rd183, %r237, 4;
	add.s64 	%rd184, %rd1, %rd183;
	ld.global.nc.f32 	%f46, [%rd184];
	st.shared.f32 	[%r4+1008], %f46;
	add.s64 	%rd185, %rd231, %rd26;
	ld.global.nc.f32 	%f47, [%rd185+12];
	st.shared.f32 	[%r4+1036], %f47;
	mul.wide.u32 	%rd186, %r239, 4;
	add.s64 	%rd187, %rd1, %rd186;
	ld.global.nc.f32 	%f48, [%rd187];
	st.shared.f32 	[%r4+1064], %f48;
	add.s64 	%rd188, %rd231, %rd24;
	ld.global.nc.f32 	%f49, [%rd188+4];
	st.shared.f32 	[%r4+1092], %f49;
	add.s64 	%rd189, %rd231, %rd22;
	ld.global.nc.f32 	%f50, [%rd189+32];
	st.shared.f32 	[%r4+1120], %f50;
	mul.wide.u32 	%rd190, %r241, 4;
	add.s64 	%rd191, %rd1, %rd190;
	ld.global.nc.f32 	%f51, [%rd191];
	st.shared.f32 	[%r4+1148], %f51;
	add.s64 	%rd192, %rd231, %rd21;
	ld.global.nc.f32 	%f52, [%rd192+24];
	st.shared.f32 	[%r4+1176], %f52;
	mul.wide.u32 	%rd193, %r243, 4;
	add.s64 	%rd194, %rd1, %rd193;
	ld.global.nc.f32 	%f53, [%rd194];
	st.shared.f32 	[%r4+1204], %f53;
	add.s64 	%rd195, %rd231, %rd20;
	ld.global.nc.f32 	%f54, [%rd195+16];
	st.shared.f32 	[%r4+1232], %f54;
	mul.wide.u32 	%rd196, %r245, 4;
	add.s64 	%rd197, %rd1, %rd196;
	ld.global.nc.f32 	%f55, [%rd197];
	st.shared.f32 	[%r4+1260], %f55;
	add.s64 	%rd198, %rd231, %rd19;
	ld.global.nc.f32 	%f56, [%rd198+8];
	st.shared.f32 	[%r4+1288], %f56;
	add.s64 	%rd199, %rd231, %rd18;
	ld.global.nc.f32 	%f57, [%rd199+36];
	st.shared.f32 	[%r4+1316], %f57;
	mul.wide.u32 	%rd200, %r258, 4;
	add.s64 	%rd201, %rd1, %rd200;
	ld.global.nc.f32 	%f58, [%rd201];
	st.shared.f32 	[%r4+1344], %f58;
	add.s64 	%rd202, %rd231, %rd16;
	ld.global.nc.f32 	%f59, [%rd202+28];
	st.shared.f32 	[%r4+1372], %f59;
	mul.wide.u32 	%rd203, %r247, 4;
	add.s64 	%rd204, %rd1, %rd203;
	ld.global.nc.f32 	%f60, [%rd204];
	st.shared.f32 	[%r4+1400], %f60;
	add.s64 	%rd205, %rd231, %rd14;
	ld.global.nc.f32 	%f61, [%rd205+20];
	st.shared.f32 	[%r4+1428], %f61;
	mul.wide.u32 	%rd206, %r249, 4;
	add.s64 	%rd207, %rd1, %rd206;
	ld.global.nc.f32 	%f62, [%rd207];
	st.shared.f32 	[%r4+1456], %f62;
	add.s64 	%rd208, %rd231, %rd12;
	ld.global.nc.f32 	%f63, [%rd208+12];
	st.shared.f32 	[%r4+1484], %f63;
	mul.wide.u32 	%rd209, %r251, 4;
	add.s64 	%rd210, %rd1, %rd209;
	ld.global.nc.f32 	%f64, [%rd210];
	st.shared.f32 	[%r4+1512], %f64;
	add.s64 	%rd211, %rd231, %rd10;
	ld.global.nc.f32 	%f65, [%rd211+4];
	st.shared.f32 	[%r4+1540], %f65;
	add.s64 	%rd212, %rd231, %rd8;
	ld.global.nc.f32 	%f66, [%rd212+32];
	st.shared.f32 	[%r4+1568], %f66;
	mul.wide.u32 	%rd213, %r253, 4;
	add.s64 	%rd214, %rd1, %rd213;
	ld.global.nc.f32 	%f67, [%rd214];
	st.shared.f32 	[%r4+1596], %f67;
	add.s64 	%rd215, %rd231, %rd7;
	ld.global.nc.f32 	%f68, [%rd215+24];
	st.shared.f32 	[%r4+1624], %f68;
	mul.wide.u32 	%rd216, %r255, 4;
	add.s64 	%rd217, %rd1, %rd216;
	ld.global.nc.f32 	%f69, [%rd217];
	st.shared.f32 	[%r4+1652], %f69;
	add.s64 	%rd218, %rd231, %rd5;
	ld.global.nc.f32 	%f70, [%rd218+16];
	st.shared.f32 	[%r4+1680], %f70;
	mul.wide.u32 	%rd219, %r257, 4;
	add.s64 	%rd220, %rd1, %rd219;
	ld.global.nc.f32 	%f71, [%rd220];
	st.shared.f32 	[%r4+1708], %f71;
	add.s64 	%rd221, %rd231, %rd4;
	ld.global.nc.f32 	%f72, [%rd221+8];
	st.shared.f32 	[%r4+1736], %f72;
	add.s64 	%rd222, %rd231, %rd3;
	ld.global.nc.f32 	%f73, [%rd222+36];
	st.shared.f32 	[%r4+1764], %f73;
	ld.global.nc.f32 	%f74, [%rd232+-3584];
	shl.b32 	%r226, %r3, 2;
	mov.u32 	%r227, _ZZ17my_kernel_kernel0E18placeholder_shared;
	add.s32 	%r228, %r227, %r226;
	st.shared.f32 	[%r228], %f74;
	ld.global.nc.f32 	%f75, [%rd232];
	st.shared.f32 	[%r228+28], %f75;
	@%p1 bra 	$L__BB0_3;
	ld.global.nc.f32 	%f76, [%rd232+3584];
	shl.b32 	%r229, %r3, 2;
	mov.u32 	%r230, _ZZ17my_kernel_kernel0E18placeholder_shared;
	add.s32 	%r231, %r230, %r229;
	st.shared.f32 	[%r231+56], %f76;
$L__BB0_3:
	bar.sync 	0;
	mad.lo.s32 	%r232, %r3, 124, %r4;
	ld.shared.f32 	%f77, [%r232];
	ld.shared.f32 	%f78, [_ZZ17my_kernel_kernel0E18placeholder_shared];
	fma.rn.f32 	%f79, %f77, %f78, %f229;
	ld.shared.f32 	%f80, [%r232+896];
	fma.rn.f32 	%f81, %f80, %f78, %f227;
	ld.shared.f32 	%f82, [%r232+4];
	ld.shared.f32 	%f83, [_ZZ17my_kernel_kernel0E18placeholder_shared+4];
	fma.rn.f32 	%f84, %f82, %f83, %f79;
	ld.shared.f32 	%f85, [%r232+900];
	fma.rn.f32 	%f86, %f85, %f83, %f81;
	ld.shared.f32 	%f87, [%r232+8];
	ld.shared.f32 	%f88, [_ZZ17my_kernel_kernel0E18placeholder_shared+8];
	fma.rn.f32 	%f89, %f87, %f88, %f84;
	ld.shared.f32 	%f90, [%r232+904];
	fma.rn.f32 	%f91, %f90, %f88, %f86;
	ld.shared.f32 	%f92, [%r232+12];
	ld.shared.f32 	%f93, [_ZZ17my_kernel_kernel0E18placeholder_shared+12];
	fma.rn.f32 	%f94, %f92, %f93, %f89;
	ld.shared.f32 	%f95, [%r232+908];
	fma.rn.f32 	%f96, %f95, %f93, %f91;
	ld.shared.f32 	%f97, [%r232+16];
	ld.shared.f32 	%f98, [_ZZ17my_kernel_kernel0E18placeholder_shared+16];
	fma.rn.f32 	%f99, %f97, %f98, %f94;
	ld.shared.f32 	%f100, [%r232+912];
	fma.rn.f32 	%f101, %f100, %f98, %f96;
	ld.shared.f32 	%f102, [%r232+20];
	ld.shared.f32 	%f103, [_ZZ17my_kernel_kernel0E18placeholder_shared+20];
	fma.rn.f32 	%f104, %f102, %f103, %f99;
	ld.shared.f32 	%f105, [%r232+916];
	fma.rn.f32 	%f106, %f105, %f103, %f101;
	ld.shared.f32 	%f107, [%r232+24];
	ld.shared.f32 	%f108, [_ZZ17my_kernel_kernel0E18placeholder_shared+24];
	fma.rn.f32 	%f109, %f107, %f108, %f104;
	ld.shared.f32 	%f110, [%r232+920];
	fma.rn.f32 	%f111, %f110, %f108, %f106;
	ld.shared.f32 	%f112, [%r232+28];
	ld.shared.f32 	%f113, [_ZZ17my_kernel_kernel0E18placeholder_shared+28];
	fma.rn.f32 	%f114, %f112, %f113, %f109;
	ld.shared.f32 	%f115, [%r232+924];
	fma.rn.f32 	%f116, %f115, %f113, %f111;
	ld.shared.f32 	%f117, [%r232+32];
	ld.shared.f32 	%f118, [_ZZ17my_kernel_kernel0E18placeholder_shared+32];
	fma.rn.f32 	%f119, %f117, %f118, %f114;
	ld.shared.f32 	%f120, [%r232+928];
	fma.rn.f32 	%f121, %f120, %f118, %f116;
	ld.shared.f32 	%f122, [%r232+36];
	ld.shared.f32 	%f123, [_ZZ17my_kernel_kernel0E18placeholder_shared+36];
	fma.rn.f32 	%f124, %f122, %f123, %f119;
	ld.shared.f32 	%f125, [%r232+932];
	fma.rn.f32 	%f126, %f125, %f123, %f121;
	ld.shared.f32 	%f127, [%r232+40];
	ld.shared.f32 	%f128, [_ZZ17my_kernel_kernel0E18placeholder_shared+40];
	fma.rn.f32 	%f129, %f127, %f128, %f124;
	ld.shared.f32 	%f130, [%r232+936];
	fma.rn.f32 	%f131, %f130, %f128, %f126;
	ld.shared.f32 	%f132, [%r232+44];
	ld.shared.f32 	%f133, [_ZZ17my_kernel_kernel0E18placeholder_shared+44];
	fma.rn.f32 	%f134, %f132, %f133, %f129;
	ld.shared.f32 	%f135, [%r232+940];
	fma.rn.f32 	%f136, %f135, %f133, %f131;
	ld.shared.f32 	%f137, [%r232+48];
	ld.shared.f32 	%f138, [_ZZ17my_kernel_kernel0E18placeholder_shared+48];
	fma.rn.f32 	%f139, %f137, %f138, %f134;
	ld.shared.f32 	%f140, [%r232+944];
	fma.rn.f32 	%f141, %f140, %f138, %f136;
	ld.shared.f32 	%f142, [%r232+52];
	ld.shared.f32 	%f143, [_ZZ17my_kernel_kernel0E18placeholder_shared+52];
	fma.rn.f32 	%f144, %f142, %f143, %f139;
	ld.shared.f32 	%f145, [%r232+948];
	fma.rn.f32 	%f146, %f145, %f143, %f141;
	ld.shared.f32 	%f147, [%r232+56];
	ld.shared.f32 	%f148, [_ZZ17my_kernel_kernel0E18placeholder_shared+56];
	fma.rn.f32 	%f149, %f147, %f148, %f144;
	ld.shared.f32 	%f150, [%r232+952];
	fma.rn.f32 	%f151, %f150, %f148, %f146;
	ld.shared.f32 	%f152, [%r232+60];
	ld.shared.f32 	%f153, [_ZZ17my_kernel_kernel0E18placeholder_shared+60];
	fma.rn.f32 	%f229, %f152, %f153, %f149;
	ld.shared.f32 	%f154, [%r232+956];
	fma.rn.f32 	%f227, %f154, %f153, %f151;
	ld.shared.f32 	%f155, [%r232+64];
	fma.rn.f32 	%f156, %f155, %f78, %f228;
	ld.shared.f32 	%f157, [%r232+960];
	fma.rn.f32 	%f158, %f157, %f78, %f226;
	ld.shared.f32 	%f159, [%r232+68];
	fma.rn.f32 	%f160, %f159, %f83, %f156;
	ld.shared.f32 	%f161, [%r232+964];
	fma.rn.f32 	%f162, %f161, %f83, %f158;
	ld.shared.f32 	%f163, [%r232+72];
	fma.rn.f32 	%f164, %f163, %f88, %f160;
	ld.shared.f32 	%f165, [%r232+968];
	fma.rn.f32 	%f166, %f165, %f88, %f162;
	ld.shared.f32 	%f167, [%r232+76];
	fma.rn.f32 	%f168, %f167, %f93, %f164;
	ld.shared.f32 	%f169, [%r232+972];
	fma.rn.f32 	%f170, %f169, %f93, %f166;
	ld.shared.f32 	%f171, [%r232+80];
	fma.rn.f32 	%f172, %f171, %f98, %f168;
	ld.shared.f32 	%f173, [%r232+976];
	fma.rn.f32 	%f174, %f173, %f98, %f170;
	ld.shared.f32 	%f175, [%r232+84];
	fma.rn.f32 	%f176, %f175, %f103, %f172;
	ld.shared.f32 	%f177, [%r232+980];
	fma.rn.f32 	%f178, %f177, %f103, %f174;
	ld.shared.f32 	%f179, [%r232+88];
	fma.rn.f32 	%f180, %f179, %f108, %f176;
	ld.shared.f32 	%f181, [%r232+984];
	fma.rn.f32 	%f182, %f181, %f108, %f178;
	ld.shared.f32 	%f183, [%r232+92];
	fma.rn.f32 	%f184, %f183, %f113, %f180;
	ld.shared.f32 	%f185, [%r232+988];
	fma.rn.f32 	%f186, %f185, %f113, %f182;
	ld.shared.f32 	%f187, [%r232+96];
	fma.rn.f32 	%f188, %f187, %f118, %f184;
	ld.shared.f32 	%f189, [%r232+992];
	fma.rn.f32 	%f190, %f189, %f118, %f186;
	ld.shared.f32 	%f191, [%r232+100];
	fma.rn.f32 	%f192, %f191, %f123, %f188;
	ld.shared.f32 	%f193, [%r232+996];
	fma.rn.f32 	%f194, %f193, %f123, %f190;
	ld.shared.f32 	%f195, [%r232+104];
	fma.rn.f32 	%f196, %f195, %f128, %f192;
	ld.shared.f32 	%f197, [%r232+1000];
	fma.rn.f32 	%f198, %f197, %f128, %f194;
	ld.shared.f32 	%f199, [%r232+108];
	fma.rn.f32 	%f200, %f199, %f133, %f196;
	ld.shared.f32 	%f201, [%r232+1004];
	fma.rn.f32 	%f202, %f201, %f133, %f198;
	ld.shared.f32 	%f203, [%r232+112];
	fma.rn.f32 	%f204, %f203, %f138, %f200;
	ld.shared.f32 	%f205, [%r232+1008];
	fma.rn.f32 	%f206, %f205, %f138, %f202;
	ld.shared.f32 	%f207, [%r232+116];
	fma.rn.f32 	%f208, %f207, %f143, %f204;
	ld.shared.f32 	%f209, [%r232+1012];
	fma.rn.f32 	%f210, %f209, %f143, %f206;
	ld.shared.f32 	%f211, [%r232+120];
	fma.rn.f32 	%f212, %f211, %f148, %f208;
	ld.shared.f32 	%f213, [%r232+1016];
	fma.rn.f32 	%f214, %f213, %f148, %f210;
	ld.shared.f32 	%f215, [%r232+124];
	fma.rn.f32 	%f228, %f215, %f153, %f212;
	ld.shared.f32 	%f216, [%r232+1020];
	fma.rn.f32 	%f226, %f216, %f153, %f214;
	add.s32 	%r261, %r261, 1;
	add.s32 	%r260, %r260, 16;
	add.s32 	%r259, %r259, 16;
	add.s64 	%rd232, %rd232, 8192;
	add.s64 	%rd231, %rd231, 64;
	add.s32 	%r258, %r258, 16;
	add.s32 	%r257, %r257, 16;
	add.s32 	%r256, %r256, 16;
	add.s32 	%r255, %r255, 16;
	add.s32 	%r254, %r254, 16;
	add.s32 	%r253, %r253, 16;
	add.s32 	%r252, %r252, 16;
	add.s32 	%r251, %r251, 16;
	add.s32 	%r250, %r250, 16;
	add.s32 	%r249, %r249, 16;
	add.s32 	%r248, %r248, 16;
	add.s32 	%r247, %r247, 16;
	add.s32 	%r246, %r246, 16;
	add.s32 	%r245, %r245, 16;
	add.s32 	%r244, %r244, 16;
	add.s32 	%r243, %r243, 16;
	add.s32 	%r242, %r242, 16;
	add.s32 	%r241, %r241, 16;
	add.s32 	%r240, %r240, 16;
	add.s32 	%r239, %r239, 16;
	add.s32 	%r238, %r238, 16;
	add.s32 	%r237, %r237, 16;
	add.s32 	%r236, %r236, 16;
	add.s32 	%r235, %r235, 16;
	setp.ne.s32 	%p2, %r261, 8;
	@%p2 bra 	$L__BB0_1;
	ld.param.u64 	%rd230, [my_kernel_kernel0_param_3];
	ld.param.u64 	%rd229, [my_kernel_kernel0_param_2];
	cvta.to.global.u64 	%rd223, %rd230;
	cvta.to.global.u64 	%rd224, %rd229;
	mul.wide.u32 	%rd225, %r18, 4;
	add.s64 	%rd226, %rd223, %rd225;
	ld.global.nc.f32 	%f217, [%rd226];
	mad.lo.s32 	%r233, %r3, 7168, %r2;
	add.s32 	%r234, %r233, %r1;
	add.f32 	%f218, %f229, %f217;
	max.f32 	%f219, %f218, 0f00000000;
	mul.wide.u32 	%rd227, %r234, 4;
	add.s64 	%rd228, %rd224, %rd227;
	st.global.f32 	[%rd228], %f219;
	add.f32 	%f220, %f228, %f217;
	max.f32 	%f221, %f220, 0f00000000;
	st.global.f32 	[%rd228+14336], %f221;
	add.f32 	%f222, %f227, %f217;
	max.f32 	%f223, %f222, 0f00000000;
	st.global.f32 	[%rd228+401408], %f223;
	add.f32 	%f224, %f226, %f217;
	max.f32 	%f225, %f224, 0f00000000;
	st.global.f32 	[%rd228+415744], %f225;
	ret;

}


// ===== COMPILED SASS (sm_100) =====

	.target	sm_100

	.elftype	@"ET_EXEC"


//--------------------- .note.nv.tkinfo           --------------------------
	.section	.note.nv.tkinfo,"",@"SHT_NOTE"
	.sectionflags	@"SHF_NOTE_NV_TKINFO"
	.tkinfo
        /*0018*/ 	.word	0x00000002
        /*0030*/ 	.string	""
        /*0030*/ 	.string	"ptxas"
        /*0030*/ 	.string	"Cuda compilation tools, release 13.0, V13.0.88"
        /*0030*/ 	.string	"Build cuda_13.0.r13.0/compiler.36424714_0"
        /*0030*/ 	.string	"-arch sm_100 -m 64 "



//--------------------- .note.nv.cuinfo           --------------------------
	.section	.note.nv.cuinfo,"",@"SHT_NOTE"
	.sectionflags	@"SHF_NOTE_NV_CUINFO"
        /*0018*/ 	.short	0x0002
        /*001a*/ 	.short	0x0064
        /*001c*/ 	.short	0x0082
	.zero		2


//--------------------- .nv.info                  --------------------------
	.section	.nv.info,"",@"SHT_CUDA_INFO"
	.align	4


	//----- nvinfo : EIATTR_REGCOUNT
	.align		4
        /*0000*/ 	.byte	0x04, 0x2f
        /*0002*/ 	.short	(.L_1 - .L_0)
	.align		4
.L_0:
        /*0004*/ 	.word	index@(my_kernel_kernel0)
        /*0008*/ 	.word	0x000000dc


	//----- nvinfo : EIATTR_FRAME_SIZE
	.align		4
.L_1:
        /*000c*/ 	.byte	0x04, 0x11
        /*000e*/ 	.short	(.L_3 - .L_2)
	.align		4
.L_2:
        /*0010*/ 	.word	index@(my_kernel_kernel0)
        /*0014*/ 	.word	0x00000000


	//----- nvinfo : EIATTR_MIN_STACK_SIZE
	.align		4
.L_3:
        /*0018*/ 	.byte	0x04, 0x12
        /*001a*/ 	.short	(.L_5 - .L_4)
	.align		4
.L_4:
        /*001c*/ 	.word	index@(my_kernel_kernel0)
        /*0020*/ 	.word	0x00000000
.L_5:


//--------------------- .nv.compat                --------------------------
	.section	.nv.compat,"",@"SHT_CUDA_COMPAT_INFO"
	.align	4
        /*0000*/ 	.byte	0x02, 0x09, 0x00, 0x00, 0x02, 0x02, 0x01, 0x00, 0x02, 0x05, 0x05, 0x00, 0x03, 0x07, 0x01, 0x01
        /*0010*/ 	.byte	0x02, 0x03, 0x00, 0x00, 0x02, 0x06, 0x01, 0x00, 0x04, 0x0b, 0x08, 0x00, 0x09, 0x00, 0x00, 0x00
        /*0020*/ 	.byte	0x00, 0x00, 0x00, 0x00


//--------------------- .nv.info.my_kernel_kernel0 --------------------------
	.section	.nv.info.my_kernel_kernel0,"",@"SHT_CUDA_INFO"
	.sectionflags	@""
	.align	4


	//----- nvinfo : EIATTR_CUDA_API_VERSION
	.align		4
        /*0000*/ 	.byte	0x04, 0x37
        /*0002*/ 	.short	(.L_7 - .L_6)
.L_6:
        /*0004*/ 	.word	0x00000082


	//----- nvinfo : EIATTR_KPARAM_INFO
	.align		4
.L_7:
        /*0008*/ 	.byte	0x04, 0x17
        /*000a*/ 	.short	(.L_9 - .L_8)
.L_8:
        /*000c*/ 	.word	0x00000000
        /*0010*/ 	.short	0x0003
        /*0012*/ 	.short	0x0018
        /*0014*/ 	.byte	0x00, 0xf5, 0x21, 0x00


	//----- nvinfo : EIATTR_KPARAM_INFO
	.align		4
.L_9:
        /*0018*/ 	.byte	0x04, 0x17
        /*001a*/ 	.short	(.L_11 - .L_10)
.L_10:
        /*001c*/ 	.word	0x00000000
        /*0020*/ 	.short	0x0002
        /*0022*/ 	.short	0x0010
        /*0024*/ 	.byte	0x00, 0xf5, 0x21, 0x00


	//----- nvinfo : EIATTR_KPARAM_INFO
	.align		4
.L_11:
        /*0028*/ 	.byte	0x04, 0x17
        /*002a*/ 	.short	(.L_13 - .L_12)
.L_12:
        /*002c*/ 	.word	0x00000000
        /*0030*/ 	.short	0x0001
        /*0032*/ 	.short	0x0008
        /*0034*/ 	.byte	0x00, 0xf5, 0x21, 0x00


	//----- nvinfo : EIATTR_KPARAM_INFO
	.align		4
.L_13:
        /*0038*/ 	.byte	0x04, 0x17
        /*003a*/ 	.short	(.L_15 - .L_14)
.L_14:
        /*003c*/ 	.word	0x00000000
        /*0040*/ 	.short	0x0000
        /*0042*/ 	.short	0x0000
        /*0044*/ 	.byte	0x00, 0xf5, 0x21, 0x00


	//----- nvinfo : EIATTR_SPARSE_MMA_MASK
	.align		4
.L_15:
        /*0048*/ 	.byte	0x03, 0x50
        /*004a*/ 	.short	0x0000


	//----- nvinfo : EIATTR_MAXREG_COUNT
	.align		4
        /*004c*/ 	.byte	0x03, 0x1b
        /*004e*/ 	.short	0x00ff


	//----- nvinfo : EIATTR_NUM_BARRIERS
	.align		4
        /*0050*/ 	.byte	0x02, 0x4c
        /*0052*/ 	.byte	0x01
	.zero		1


	//----- nvinfo : EIATTR_MERCURY_ISA_VERSION
	.align		4
        /*0054*/ 	.byte	0x03, 0x5f
        /*0056*/ 	.short	0x0101


	//----- nvinfo : EIATTR_VRC_CTA_INIT_COUNT
	.align		4
        /*0058*/ 	.byte	0x02, 0x4a
	.zero		1
	.zero		1


	//----- nvinfo : EIATTR_EXIT_INSTR_OFFSETS
	.align		4
        /*005c*/ 	.byte	0x04, 0x1c
        /*005e*/ 	.short	(.L_17 - .L_16)


	//   ....[0]....
.L_16:
        /*0060*/ 	.word	0x000034e0


	//----- nvinfo : EIATTR_CBANK_PARAM_SIZE
	.align		4
.L_17:
        /*0064*/ 	.byte	0x03, 0x19
        /*0066*/ 	.short	0x0020


	//----- nvinfo : EIATTR_PARAM_CBANK
	.align		4
        /*0068*/ 	.byte	0x04, 0x0a
        /*006a*/ 	.short	(.L_19 - .L_18)
	.align		4
.L_18:
        /*006c*/ 	.word	index@(.nv.constant0.my_kernel_kernel0)
        /*0070*/ 	.short	0x0380
        /*0072*/ 	.short	0x0020


	//----- nvinfo : EIATTR_SW_WAR
	.align		4
.L_19:
        /*0074*/ 	.byte	0x04, 0x36
        /*0076*/ 	.short	(.L_21 - .L_20)
.L_20:
        /*0078*/ 	.word	0x00000008
.L_21:


//--------------------- .nv.callgraph             --------------------------
	.section	.nv.callgraph,"",@"SHT_CUDA_CALLGRAPH"
	.align	4
	.sectionentsize	8
	.align		4
        /*0000*/ 	.word	0x00000000
	.align		4
        /*0004*/ 	.word	0xffffffff
	.align		4
        /*0008*/ 	.word	0x00000000
	.align		4
        /*000c*/ 	.word	0xfffffffe
	.align		4
        /*0010*/ 	.word	0x00000000
	.align		4
        /*0014*/ 	.word	0xfffffffd
	.align		4
        /*0018*/ 	.word	0x00000000
	.align		4
        /*001c*/ 	.word	0xfffffffc


//--------------------- .text.my_kernel_kernel0   --------------------------
	.section	.text.my_kernel_kernel0,"ax",@progbits
	.align	128
        .global         my_kernel_kernel0
        .type           my_kernel_kernel0,@function
        .size           my_kernel_kernel0,(.L_x_2 - my_kernel_kernel0)
        .other          my_kernel_kernel0,@"STO_CUDA_ENTRY STV_DEFAULT"
my_kernel_kernel0:
.text.my_kernel_kernel0:
[----:B------:R-:W-:Y:S01]  /*0000*/  LDC R1, c[0x0][0x37c] ;  /* 0x0000df00ff017b82 */ /* 0x000fe20000000800 */
[----:B------:R-:W0:Y:S01]  /*0010*/  S2R R89, SR_TID.X ;  /* 0x0000000000597919 */ /* 0x000e220000002100 */
[----:B------:R-:W-:Y:S01]  /*0020*/  MOV R121, 0x400 ;  /* 0x0000040000797802 */ /* 0x000fe20000000f00 */
[----:B------:R-:W-:Y:S01]  /*0030*/  IMAD.MOV.U32 R135, RZ, RZ, RZ ;  /* 0x000000ffff877224 */ /* 0x000fe200078e00ff */
[----:B------:R-:W-:Y:S01]  /*0040*/  MOV R137, RZ ;  /* 0x000000ff00897202 */ /* 0x000fe20000000f00 */
[----:B------:R-:W1:Y:S01]  /*0050*/  S2R R122, SR_CTAID.X ;  /* 0x00000000007a7919 */ /* 0x000e620000002500 */
[----:B------:R-:W2:Y:S01]  /*0060*/  LDCU.64 UR6, c[0x0][0x358] ;  /* 0x00006b00ff0677ac */ /* 0x000ea20008000a00 */
[----:B------:R-:W3:Y:S01]  /*0070*/  S2R R124, SR_CgaCtaId ;  /* 0x00000000007c7919 */ /* 0x000ee20000008800 */
[----:B------:R-:W4:Y:S01]  /*0080*/  LDCU.64 UR8, c[0x0][0x380] ;  /* 0x00007000ff0877ac */ /* 0x000f220008000a00 */
[----:B------:R-:W-:Y:S01]  /*0090*/  UMOV UR4, URZ ;  /* 0x000000ff00047c82 */ /* 0x000fe20008000000 */
[C---:B0-----:R-:W-:Y:S01]  /*00a0*/  VIADD R5, R89.reuse, 0x15e ;  /* 0x0000015e59057836 */ /* 0x041fe20000000000 */
[C---:B------:R-:W-:Y:S01]  /*00b0*/  IADD3 R2, PT, PT, R89.reuse, 0x7e, RZ ;  /* 0x0000007e59027810 */ /* 0x040fe20007ffe0ff */
[C---:B------:R-:W-:Y:S01]  /*00c0*/  VIADD R4, R89.reuse, 0xee ;  /* 0x000000ee59047836 */ /* 0x040fe20000000000 */
[----:B------:R-:W-:Y:S01]  /*00d0*/  IADD3 R47, P1, PT, R89, 0xd2, RZ ;  /* 0x000000d2592f7810 */ /* 0x000fe20007f3e0ff */
[----:B-1----:R-:W-:Y:S01]  /*00e0*/  IMAD.HI.U32 R0, R122, -0x6db6db6d, RZ ;  /* 0x924924937a007827 */ /* 0x002fe200078e00ff */
[----:B------:R-:W-:-:S02]  /*00f0*/  LOP3.LUT R5, R5, 0xffff, RZ, 0xc0, !PT ;  /* 0x0000ffff05057812 */ /* 0x000fc400078ec0ff */
[----:B------:R-:W-:Y:S01]  /*0100*/  LOP3.LUT R4, R4, 0xffff, RZ, 0xc0, !PT ;  /* 0x0000ffff04047812 */ /* 0x000fe200078ec0ff */
[----:B------:R-:W-:Y:S01]  /*0110*/  VIADD R6, R89, 0x16c ;  /* 0x0000016c59067836 */ /* 0x000fe20000000000 */
[----:B------:R-:W-:Y:S01]  /*0120*/  SHF.R.U32.HI R3, RZ, 0xb, R0 ;  /* 0x0000000bff037819 */ /* 0x000fe20000011600 */
[----:B------:R-:W-:Y:S01]  /*0130*/  IMAD R7, R5, 0x925, RZ ;  /* 0x0000092505077824 */ /* 0x000fe200078e02ff */
[----:B------:R-:W-:Y:S01]  /*0140*/  SHF.R.U32.HI R91, RZ, 0x4, R2 ;  /* 0x00000004ff5b7819 */ /* 0x000fe20000011602 */
[----:B------:R-:W-:Y:S01]  /*0150*/  IMAD R8, R4, 0x925, RZ ;  /* 0x0000092504087824 */ /* 0x000fe200078e02ff */
[----:B------:R-:W-:Y:S01]  /*0160*/  IADD3 R4, PT, PT, R89, 0xfc, RZ ;  /* 0x000000fc59047810 */ /* 0x000fe20007ffe0ff */
[C---:B------:R-:W-:Y:S01]  /*0170*/  IMAD R90, R3.reuse, -0xe00, R122 ;  /* 0xfffff200035a7824 */ /* 0x040fe200078e027a */
[----:B------:R-:W-:Y:S01]  /*0180*/  LOP3.LUT R6, R6, 0xffff, RZ, 0xc0, !PT ;  /* 0x0000ffff06067812 */ /* 0x000fe200078ec0ff */
[----:B------:R-:W-:Y:S01]  /*0190*/  IMAD R92, R3, 0xc400, RZ ;  /* 0x0000c400035c7824 */ /* 0x000fe200078e02ff */
[----:B------:R-:W-:Y:S01]  /*01a0*/  SHF.R.U32.HI R7, RZ, 0x13, R7 ;  /* 0x00000013ff077819 */ /* 0x000fe20000011607 */
[C---:B------:R-:W-:Y:S01]  /*01b0*/  VIADD R0, R89.reuse, 0xe ;  /* 0x0000000e59007836 */ /* 0x040fe20000000000 */
[----:B------:R-:W-:Y:S01]  /*01c0*/  LOP3.LUT R4, R4, 0xffff, RZ, 0xc0, !PT ;  /* 0x0000ffff04047812 */ /* 0x000fe200078ec0ff */
[----:B------:R-:W-:Y:S01]  /*01d0*/  IMAD R6, R6, 0x925, RZ ;  /* 0x0000092506067824 */ /* 0x000fe200078e02ff */
[----:B------:R-:W-:Y:S01]  /*01e0*/  LOP3.LUT R5, R90, 0xf80, RZ, 0xc0, !PT ;  /* 0x00000f805a057812 */ /* 0x000fe200078ec0ff */
[----:B------:R-:W-:Y:S01]  /*01f0*/  VIADD R11, R89, 0x18f ;  /* 0x0000018f590b7836 */ /* 0x000fe20000000000 */
[----:B------:R-:W-:Y:S01]  /*0200*/  SHF.R.U32.HI R3, RZ, 0x13, R8 ;  /* 0x00000013ff037819 */ /* 0x000fe20000011608 */
[----:B------:R-:W-:Y:S01]  /*0210*/  IMAD R8, R7, 0x18800, R92 ;  /* 0x0001880007087824 */ /* 0x000fe200078e025c */
[----:B------:R-:W-:Y:S01]  /*0220*/  SHF.R.U32.HI R9, RZ, 0x13, R6 ;  /* 0x00000013ff097819 */ /* 0x000fe20000011606 */
[----:B------:R-:W-:Y:S01]  /*0230*/  IMAD R7, R4, 0x925, RZ ;  /* 0x0000092504077824 */ /* 0x000fe200078e02ff */
[----:B------:R-:W-:Y:S01]  /*0240*/  SHF.R.U32.HI R93, RZ, 0x4, R0 ;  /* 0x00000004ff5d7819 */ /* 0x000fe20000011600 */
[----:B------:R-:W-:Y:S01]  /*0250*/  IMAD.IADD R116, R92, 0x1, R5 ;  /* 0x000000015c747824 */ /* 0x000fe200078e0205 */
[----:B------:R-:W-:Y:S01]  /*0260*/  LOP3.LUT R11, R11, 0xffff, RZ, 0xc0, !PT ;  /* 0x0000ffff0b0b7812 */ /* 0x000fe200078ec0ff */
[----:B------:R-:W-:Y:S01]  /*0270*/  VIADD R4, R89, 0x8c ;  /* 0x0000008c59047836 */ /* 0x000fe20000000000 */
[----:B------:R-:W-:Y:S01]  /*0280*/  SHF.R.U32.HI R7, RZ, 0x13, R7 ;  /* 0x00000013ff077819 */ /* 0x000fe20000011607 */
[----:B------:R-:W-:Y:S01]  /*0290*/  IMAD R10, R3, 0x18800, R92 ;  /* 0x00018800030a7824 */ /* 0x000fe200078e025c */
[----:B------:R-:W-:Y:S01]  /*02a0*/  LOP3.LUT R2, R116, 0xf, R0, 0xf8, !PT ;  /* 0x0000000f74027812 */ /* 0x000fe200078ef800 */
[----:B------:R-:W-:Y:S01]  /*02b0*/  IMAD R8, R91, 0xe00, R8 ;  /* 0x00000e005b087824 */ /* 0x000fe200078e0208 */
[----:B------:R-:W-:Y:S01]  /*02c0*/  SHF.R.U32.HI R96, RZ, 0x4, R4 ;  /* 0x00000004ff607819 */ /* 0x000fe20000011604 */
[----:B------:R-:W-:Y:S01]  /*02d0*/  VIADD R3, R89, 0xc ;  /* 0x0000000c59037836 */ /* 0x000fe20000000000 */
[----:B------:R-:W-:Y:S01]  /*02e0*/  LOP3.LUT R0, R0, 0xf, RZ, 0xc0, !PT ;  /* 0x0000000f00007812 */ /* 0x000fe200078ec0ff */
[----:B------:R-:W-:Y:S01]  /*02f0*/  IMAD R9, R9, 0x18800, R92 ;  /* 0x0001880009097824 */ /* 0x000fe200078e025c */
[----:B------:R-:W-:Y:S01]  /*0300*/  IADD3 R6, PT, PT, R89, 0x9a, RZ ;  /* 0x0000009a59067810 */ /* 0x000fe20007ffe0ff */
[----:B------:R-:W-:Y:S01]  /*0310*/  IMAD R10, R93, 0xe00, R10 ;  /* 0x00000e005d0a7824 */ /* 0x000fe200078e020a */
[----:B------:R-:W-:Y:S01]  /*0320*/  IADD3 R94, PT, PT, R0, R8, R5 ;  /* 0x00000008005e7210 */ /* 0x000fe20007ffe005 */
[--C-:B------:R-:W-:Y:S01]  /*0330*/  IMAD R91, R91, 0xe00, R2.reuse ;  /* 0x00000e005b5b7824 */ /* 0x100fe200078e0202 */
[----:B------:R-:W-:Y:S01]  /*0340*/  LOP3.LUT R4, R3, 0xf, RZ, 0xc0, !PT ;  /* 0x0000000f03047812 */ /* 0x000fe200078ec0ff */
[----:B------:R-:W-:Y:S01]  /*0350*/  IMAD R93, R93, 0xe00, R2 ;  /* 0x00000e005d5d7824 */ /* 0x000fe200078e0202 */
[C---:B------:R-:W-:Y:S01]  /*0360*/  IADD3 R2, PT, PT, R89.reuse, 0x1c, RZ ;  /* 0x0000001c59027810 */ /* 0x040fe20007ffe0ff */
[----:B------:R-:W-:Y:S01]  /*0370*/  IMAD R9, R96, 0xe00, R9 ;  /* 0x00000e0060097824 */ /* 0x000fe200078e0209 */
[--C-:B------:R-:W-:Y:S01]  /*0380*/  IADD3 R95, PT, PT, R0, R10, R5.reuse ;  /* 0x0000000a005f7210 */ /* 0x100fe20007ffe005 */
[----:B------:R-:W-:Y:S01]  /*0390*/  VIADD R8, R89, 0x10a ;  /* 0x0000010a59087836 */ /* 0x000fe20000000000 */
[----:B------:R-:W-:Y:S01]  /*03a0*/  SHF.R.U32.HI R2, RZ, 0x4, R2 ;  /* 0x00000004ff027819 */ /* 0x000fe20000011602 */
[----:B------:R-:W-:Y:S01]  /*03b0*/  IMAD R7, R7, 0x18800, R92 ;  /* 0x0001880007077824 */ /* 0x000fe200078e025c */
[----:B------:R-:W-:Y:S01]  /*03c0*/  IADD3 R98, PT, PT, R4, R9, R5 ;  /* 0x0000000904627210 */ /* 0x000fe20007ffe005 */
[C---:B------:R-:W-:Y:S01]  /*03d0*/  VIADD R10, R89.reuse, 0x17a ;  /* 0x0000017a590a7836 */ /* 0x040fe20000000000 */
[----:B------:R-:W-:Y:S01]  /*03e0*/  IADD3 R9, PT, PT, R89, 0x11f, RZ ;  /* 0x0000011f59097810 */ /* 0x000fe20007ffe0ff */
[----:B------:R-:W-:Y:S01]  /*03f0*/  IMAD R7, R2, 0xe00, R7 ;  /* 0x00000e0002077824 */ /* 0x000fe200078e0207 */
[----:B------:R-:W-:Y:S01]  /*0400*/  LOP3.LUT R8, R8, 0xffff, RZ, 0xc0, !PT ;  /* 0x0000ffff08087812 */ /* 0x000fe200078ec0ff */
[----:B------:R-:W-:Y:S01]  /*0410*/  IMAD R15, R11, 0x925, RZ ;  /* 0x000009250b0f7824 */ /* 0x000fe200078e02ff */
[----:B------:R-:W-:Y:S01]  /*0420*/  LOP3.LUT R9, R9, 0xffff, RZ, 0xc0, !PT ;  /* 0x0000ffff09097812 */ /* 0x000fe200078ec0ff */
[----:B------:R-:W-:Y:S01]  /*0430*/  VIADD R0, R89, 0x2a ;  /* 0x0000002a59007836 */ /* 0x000fe20000000000 */
[----:B------:R-:W-:Y:S01]  /*0440*/  LOP3.LUT R97, R116, R4, RZ, 0xfc, !PT ;  /* 0x0000000474617212 */ /* 0x000fe200078efcff */
[----:B------:R-:W-:Y:S01]  /*0450*/  IMAD R8, R8, 0x925, RZ ;  /* 0x0000092508087824 */ /* 0x000fe200078e02ff */
[----:B------:R-:W-:Y:S01]  /*0460*/  IADD3 R99, PT, PT, R4, R7, R5 ;  /* 0x0000000704637210 */ /* 0x000fe20007ffe005 */
[----:B------:R-:W-:Y:S01]  /*0470*/  IMAD R11, R9, 0x925, RZ ;  /* 0x00000925090b7824 */ /* 0x000fe200078e02ff */
[----:B------:R-:W-:Y:S01]  /*0480*/  LOP3.LUT R10, R10, 0xffff, RZ, 0xc0, !PT ;  /* 0x0000ffff0a0a7812 */ /* 0x000fe200078ec0ff */
[C---:B------:R-:W-:Y:S01]  /*0490*/  VIADD R7, R89.reuse, 0xaf ;  /* 0x000000af59077836 */ /* 0x040fe20000000000 */
[----:B------:R-:W-:Y:S01]  /*04a0*/  SHF.R.U32.HI R9, RZ, 0x13, R8 ;  /* 0x00000013ff097819 */ /* 0x000fe20000011608 */
[----:B------:R-:W-:Y:S01]  /*04b0*/  IMAD R96, R96, 0xe00, R97 ;  /* 0x00000e0060607824 */ /* 0x000fe200078e0261 */
[----:B------:R-:W-:Y:S01]  /*04c0*/  SHF.R.U32.HI R15, RZ, 0x13, R15 ;  /* 0x00000013ff0f7819 */ /* 0x000fe2000001160f */
[----:B------:R-:W-:Y:S01]  /*04d0*/  VIADD R3, R89, 0x3f ;  /* 0x0000003f59037836 */ /* 0x000fe20000000000 */
[----:B------:R-:W-:Y:S01]  /*04e0*/  SHF.R.U32.HI R0, RZ, 0x4, R0 ;  /* 0x00000004ff007819 */ /* 0x000fe20000011600 */
[----:B------:R-:W-:Y:S01]  /*04f0*/  IMAD R10, R10, 0x925, RZ ;  /* 0x000009250a0a7824 */ /* 0x000fe200078e02ff */
[----:B------:R-:W-:Y:S01]  /*0500*/  SHF.R.U32.HI R7, RZ, 0x4, R7 ;  /* 0x00000004ff077819 */ /* 0x000fe20000011607 */
[----:B------:R-:W-:Y:S01]  /*0510*/  IMAD R97, R2, 0xe00, R97 ;  /* 0x00000e0002617824 */ /* 0x000fe200078e0261 */
[----:B------:R-:W-:Y:S01]  /*0520*/  SHF.R.U32.HI R11, RZ, 0x13, R11 ;  /* 0x00000013ff0b7819 */ /* 0x000fe2000001160b */
[--C-:B------:R-:W-:Y:S01]  /*0530*/  IMAD R9, R9, 0x18800, R92.reuse ;  /* 0x0001880009097824 */ /* 0x100fe200078e025c */
[C---:B------:R-:W-:Y:S01]  /*0540*/  IADD3 R2, PT, PT, R89.reuse, 0xa, RZ ;  /* 0x0000000a59027810 */ /* 0x040fe20007ffe0ff */
[----:B------:R-:W-:Y:S01]  /*0550*/  VIADD R4, R89, 0xffffffff ;  /* 0xffffffff59047836 */ /* 0x000fe20000000000 */
[----:B------:R-:W-:Y:S01]  /*0560*/  SHF.R.U32.HI R3, RZ, 0x4, R3 ;  /* 0x00000004ff037819 */ /* 0x000fe20000011603 */
[----:B------:R-:W-:Y:S01]  /*0570*/  IMAD R8, R15, 0x18800, R92 ;  /* 0x000188000f087824 */ /* 0x000fe200078e025c */
[----:B------:R-:W-:Y:S01]  /*0580*/  SHF.R.U32.HI R13, RZ, 0x13, R10 ;  /* 0x00000013ff0d7819 */ /* 0x000fe2000001160a */
[----:B------:R-:W-:Y:S01]  /*0590*/  IMAD R9, R0, 0xe00, R9 ;  /* 0x00000e0000097824 */ /* 0x000fe200078e0209 */
[----:B------:R-:W-:Y:S01]  /*05a0*/  LOP3.LUT R2, R2, 0xf, RZ, 0xc0, !PT ;  /* 0x0000000f02027812 */ /* 0x000fe200078ec0ff */
[----:B------:R-:W-:Y:S01]  /*05b0*/  IMAD R10, R11, 0x18800, R92 ;  /* 0x000188000b0a7824 */ /* 0x000fe200078e025c */
[----:B------:R-:W-:Y:S01]  /*05c0*/  LOP3.LUT R4, R4, 0xf, RZ, 0xc0, !PT ;  /* 0x0000000f04047812 */ /* 0x000fe200078ec0ff */
[----:B------:R-:W-:Y:S01]  /*05d0*/  IMAD R8, R7, 0xe00, R8 ;  /* 0x00000e0007087824 */ /* 0x000fe200078e0208 */
[----:B------:R-:W-:Y:S01]  /*05e0*/  SHF.R.U32.HI R6, RZ, 0x4, R6 ;  /* 0x00000004ff067819 */ /* 0x000fe20000011606 */
[----:B------:R-:W-:Y:S01]  /*05f0*/  IMAD R10, R3, 0xe00, R10 ;  /* 0x00000e00030a7824 */ /* 0x000fe200078e020a */
[--C-:B------:R-:W-:Y:S01]  /*0600*/  IADD3 R103, PT, PT, R2, R9, R5.reuse ;  /* 0x0000000902677210 */ /* 0x100fe20007ffe005 */
[----:B------:R-:W-:Y:S01]  /*0610*/  VIADD R11, R89, 0x1ab ;  /* 0x000001ab590b7836 */ /* 0x000fe20000000000 */
[--C-:B------:R-:W-:Y:S01]  /*0620*/  IADD3 R106, PT, PT, R4, R8, R5.reuse ;  /* 0x00000008046a7210 */ /* 0x100fe20007ffe005 */
[----:B------:R-:W-:Y:S01]  /*0630*/  IMAD R13, R13, 0x18800, R92 ;  /* 0x000188000d0d7824 */ /* 0x000fe200078e025c */
[----:B------:R-:W-:Y:S01]  /*0640*/  LOP3.LUT R101, R116, R2, RZ, 0xfc, !PT ;  /* 0x0000000274657212 */ /* 0x000fe200078efcff */
[C---:B------:R-:W-:Y:S01]  /*0650*/  VIADD R9, R89.reuse, 0x13b ;  /* 0x0000013b59097836 */ /* 0x040fe20000000000 */
[----:B------:R-:W-:Y:S01]  /*0660*/  IADD3 R107, PT, PT, R4, R10, R5 ;  /* 0x0000000a046b7210 */ /* 0x000fe20007ffe005 */
[----:B------:R-:W-:Y:S01]  /*0670*/  VIADD R8, R89, 0x12d ;  /* 0x0000012d59087836 */ /* 0x000fe20000000000 */
[----:B------:R-:W-:Y:S01]  /*0680*/  LOP3.LUT R11, R11, 0xffff, RZ, 0xc0, !PT ;  /* 0x0000ffff0b0b7812 */ /* 0x000fe200078ec0ff */
[C---:B------:R-:W-:Y:S01]  /*0690*/  IMAD R13, R6.reuse, 0xe00, R13 ;  /* 0x00000e00060d7824 */ /* 0x040fe200078e020d */
[----:B------:R-:W-:Y:S01]  /*06a0*/  IADD3 R10, PT, PT, R89, 0x19d, RZ ;  /* 0x0000019d590a7810 */ /* 0x000fe20007ffe0ff */
[--C-:B------:R-:W-:Y:S01]  /*06b0*/  IMAD R100, R6, 0xe00, R101.reuse ;  /* 0x00000e0006647824 */ /* 0x100fe200078e0265 */
[----:B------:R-:W-:Y:S01]  /*06c0*/  LOP3.LUT R9, R9, 0xffff, RZ, 0xc0, !PT ;  /* 0x0000ffff09097812 */ /* 0x000fe200078ec0ff */
[----:B------:R-:W-:Y:S01]  /*06d0*/  IMAD R101, R0, 0xe00, R101 ;  /* 0x00000e0000657824 */ /* 0x000fe200078e0265 */
[----:B------:R-:W-:Y:S01]  /*06e0*/  LOP3.LUT R8, R8, 0xffff, RZ, 0xc0, !PT ;  /* 0x0000ffff08087812 */ /* 0x000fe200078ec0ff */
[----:B------:R-:W-:Y:S01]  /*06f0*/  IMAD R15, R11, 0x925, RZ ;  /* 0x000009250b0f7824 */ /* 0x000fe200078e02ff */
[----:B------:R-:W-:Y:S01]  /*0700*/  LOP3.LUT R0, R116, R4, RZ, 0xfc, !PT ;  /* 0x0000000474007212 */ /* 0x000fe200078efcff */
[----:B------:R-:W-:Y:S01]  /*0710*/  IMAD R11, R9, 0x925, RZ ;  /* 0x00000925090b7824 */ /* 0x000fe200078e02ff */
[----:B------:R-:W-:Y:S01]  /*0720*/  IADD3 R102, PT, PT, R2, R13, R5 ;  /* 0x0000000d02667210 */ /* 0x000fe20007ffe005 */
[----:B------:R-:W-:Y:S01]  /*0730*/  VIADD R2, R89, 0xd ;  /* 0x0000000d59027836 */ /* 0x000fe20000000000 */
[----:B------:R-:W-:Y:S01]  /*0740*/  LOP3.LUT R10, R10, 0xffff, RZ, 0xc0, !PT ;  /* 0x0000ffff0a0a7812 */ /* 0x000fe200078ec0ff */
[----:B------:R-:W-:Y:S01]  /*0750*/  IMAD R8, R8, 0x925, RZ ;  /* 0x0000092508087824 */ /* 0x000fe200078e02ff */
[----:B------:R-:W-:Y:S01]  /*0760*/  SHF.R.U32.HI R11, RZ, 0x13, R11 ;  /* 0x00000013ff0b7819 */ /* 0x000fe2000001160b */
[----:B------:R-:W-:Y:S01]  /*0770*/  IMAD R105, R3, 0xe00, R0 ;  /* 0x00000e0003697824 */ /* 0x000fe200078e0200 */
[----:B------:R-:W-:Y:S01]  /*0780*/  LOP3.LUT R2, R2, 0xf, RZ, 0xc0, !PT ;  /* 0x0000000f02027812 */ /* 0x000fe200078ec0ff */
[C---:B------:R-:W-:Y:S01]  /*0790*/  VIADD R6, R89.reuse, 0xbd ;  /* 0x000000bd59067836 */ /* 0x040fe20000000000 */
[----:B------:R-:W-:Y:S01]  /*07a0*/  SHF.R.U32.HI R9, RZ, 0x13, R8 ;  /* 0x00000013ff097819 */ /* 0x000fe20000011608 */
[C---:B------:R-:W-:Y:S01]  /*07b0*/  VIADD R3, R89.reuse, 0x5b ;  /* 0x0000005b59037836 */ /* 0x040fe20000000000 */
[----:B------:R-:W-:Y:S01]  /*07c0*/  IADD3 R4, PT, PT, R89, 0xb, RZ ;  /* 0x0000000b59047810 */ /* 0x000fe20007ffe0ff */
[----:B------:R-:W-:Y:S01]  /*07d0*/  IMAD R10, R10, 0x925, RZ ;  /* 0x000009250a0a7824 */ /* 0x000fe200078e02ff */
[----:B------:R-:W-:Y:S01]  /*07e0*/  SHF.R.U32.HI R6, RZ, 0x4, R6 ;  /* 0x00000004ff067819 */ /* 0x000fe20000011606 */
[----:B------:R-:W-:Y:S01]  /*07f0*/  IMAD R104, R7, 0xe00, R0 ;  /* 0x00000e0007687824 */ /* 0x000fe200078e0200 */
[----:B------:R-:W-:Y:S01]  /*0800*/  IADD3 R0, PT, PT, R89, 0x4d, RZ ;  /* 0x0000004d59007810 */ /* 0x000fe20007ffe0ff */
[----:B------:R-:W-:Y:S01]  /*0810*/  IMAD R9, R9, 0x18800, R92 ;  /* 0x0001880009097824 */ /* 0x000fe200078e025c */
[----:B------:R-:W-:-:S02]  /*0820*/  SHF.R.U32.HI R3, RZ, 0x4, R3 ;  /* 0x00000004ff037819 */ /* 0x000fc40000011603 */
[----:B------:R-:W-:Y:S01]  /*0830*/  SHF.R.U32.HI R13, RZ, 0x13, R10 ;  /* 0x00000013ff0d7819 */ /* 0x000fe2000001160a */
[----:B------:R-:W-:Y:S01]  /*0840*/  IMAD R10, R11, 0x18800, R92 ;  /* 0x000188000b0a7824 */ /* 0x000fe200078e025c */
[----:B------:R-:W-:Y:S01]  /*0850*/  LOP3.LUT R109, R116, R2, RZ, 0xfc, !PT ;  /* 0x00000002746d7212 */ /* 0x000fe200078efcff */
[C---:B------:R-:W-:Y:S01]  /*0860*/  VIADD R11, R89.reuse, 0x1b9 ;  /* 0x000001b9590b7836 */ /* 0x040fe20000000000 */
[----:B------:R-:W-:Y:S01]  /*0870*/  IADD3 R7, PT, PT, R89, 0xcb, RZ ;  /* 0x000000cb59077810 */ /* 0x000fe20007ffe0ff */
[----:B------:R-:W-:Y:S01]  /*0880*/  IMAD R10, R3, 0xe00, R10 ;  /* 0x00000e00030a7824 */ /* 0x000fe200078e020a */
[----:B------:R-:W-:Y:S01]  /*0890*/  SHF.R.U32.HI R0, RZ, 0x4, R0 ;  /* 0x00000004ff007819 */ /* 0x000fe20000011600 */
[----:B------:R-:W-:Y:S01]  /*08a0*/  IMAD R108, R6, 0xe00, R109 ;  /* 0x00000e00066c7824 */ /* 0x000fe200078e026d */
[----:B------:R-:W-:Y:S01]  /*08b0*/  SHF.R.U32.HI R15, RZ, 0x13, R15 ;  /* 0x00000013ff0f7819 */ /* 0x000fe2000001160f */
[--C-:B------:R-:W-:Y:S01]  /*08c0*/  IMAD R13, R13, 0x18800, R92.reuse ;  /* 0x000188000d0d7824 */ /* 0x100fe200078e025c */
[----:B------:R-:W-:Y:S01]  /*08d0*/  LOP3.LUT R4, R4, 0xf, RZ, 0xc0, !PT ;  /* 0x0000000f04047812 */ /* 0x000fe200078ec0ff */
[----:B------:R-:W-:Y:S01]  /*08e0*/  IMAD R9, R0, 0xe00, R9 ;  /* 0x00000e0000097824 */ /* 0x000fe200078e0209 */
[----:B------:R-:W-:Y:S01]  /*08f0*/  SHF.R.U32.HI R7, RZ, 0x4, R7 ;  /* 0x00000004ff077819 */ /* 0x000fe20000011607 */
[----:B------:R-:W-:Y:S01]  /*0900*/  IMAD R8, R15, 0x18800, R92 ;  /* 0x000188000f087824 */ /* 0x000fe200078e025c */
[----:B------:R-:W-:Y:S01]  /*0910*/  IADD3 R115, PT, PT, R4, R10, R5 ;  /* 0x0000000a04737210 */ /* 0x000fe20007ffe005 */
[----:B------:R-:W-:Y:S01]  /*0920*/  IMAD R109, R0, 0xe00, R109 ;  /* 0x00000e00006d7824 */ /* 0x000fe200078e026d */
[----:B------:R-:W-:Y:S01]  /*0930*/  LOP3.LUT R0, R116, R4, RZ, 0xfc, !PT ;  /* 0x0000000474007212 */ /* 0x000fe200078efcff */
[----:B------:R-:W-:Y:S01]  /*0940*/  IMAD R8, R7, 0xe00, R8 ;  /* 0x00000e0007087824 */ /* 0x000fe200078e0208 */
[--C-:B------:R-:W-:Y:S01]  /*0950*/  IADD3 R111, PT, PT, R2, R9, R5.reuse ;  /* 0x00000009026f7210 */ /* 0x100fe20007ffe005 */
[C---:B------:R-:W-:Y:S01]  /*0960*/  VIADD R10, R89.reuse, 0x1b2 ;  /* 0x000001b2590a7836 */ /* 0x040fe20000000000 */
[----:B------:R-:W-:Y:S01]  /*0970*/  IADD3 R9, PT, PT, R89, 0x196, RZ ;  /* 0x0000019659097810 */ /* 0x000fe20007ffe0ff */
[--C-:B------:R-:W-:Y:S01]  /*0980*/  IMAD R112, R7, 0xe00, R0.reuse ;  /* 0x00000e0007707824 */ /* 0x100fe200078e0200 */
[----:B------:R-:W-:Y:S01]  /*0990*/  IADD3 R114, PT, PT, R4, R8, R5 ;  /* 0x0000000804727210 */ /* 0x000fe20007ffe005 */
[----:B------:R-:W-:Y:S01]  /*09a0*/  IMAD R13, R6, 0xe00, R13 ;  /* 0x00000e00060d7824 */ /* 0x000fe200078e020d */
[----:B------:R-:W-:Y:S01]  /*09b0*/  LOP3.LUT R12, R11, 0xffff, RZ, 0xc0, !PT ;  /* 0x0000ffff0b0c7812 */ /* 0x000fe200078ec0ff */
[C---:B------:R-:W-:Y:S01]  /*09c0*/  VIADD R7, R89.reuse, 0x149 ;  /* 0x0000014959077836 */ /* 0x040fe20000000000 */
[C---:B------:R-:W-:Y:S01]  /*09d0*/  IADD3 R4, PT, PT, R89.reuse, 0x134, RZ ;  /* 0x0000013459047810 */ /* 0x040fe20007ffe0ff */
[----:B------:R-:W-:Y:S01]  /*09e0*/  VIADD R6, R89, 0x142 ;  /* 0x0000014259067836 */ /* 0x000fe20000000000 */
[----:B------:R-:W-:Y:S01]  /*09f0*/  LOP3.LUT R11, R10, 0xffff, RZ, 0xc0, !PT ;  /* 0x0000ffff0a0b7812 */ /* 0x000fe200078ec0ff */
[----:B------:R-:W-:Y:S01]  /*0a00*/  IMAD R113, R3, 0xe00, R0 ;  /* 0x00000e0003717824 */ /* 0x000fe200078e0200 */
[C---:B------:R-:W-:Y:S01]  /*0a10*/  IADD3 R0, PT, PT, R89.reuse, 0x70, RZ ;  /* 0x0000007059007810 */ /* 0x040fe20007ffe0ff */
[----:B------:R-:W-:Y:S01]  /*0a20*/  VIADD R8, R89, 0x150 ;  /* 0x0000015059087836 */ /* 0x000fe20000000000 */
[----:B------:R-:W-:Y:S01]  /*0a30*/  LOP3.LUT R10, R9, 0xffff, RZ, 0xc0, !PT ;  /* 0x0000ffff090a7812 */ /* 0x000fe200078ec0ff */
[C---:B------:R-:W-:Y:S01]  /*0a40*/  VIADD R3, R89.reuse, 0x126 ;  /* 0x0000012659037836 */ /* 0x040fe20000000000 */
[----:B------:R-:W-:Y:S01]  /*0a50*/  IADD3 R110, PT, PT, R2, R13, R5 ;  /* 0x0000000d026e7210 */ /* 0x000fe20007ffe005 */
[----:B------:R-:W-:Y:S01]  /*0a60*/  VIADD R2, R89, 0xe7 ;  /* 0x000000e759027836 */ /* 0x000fe20000000000 */
[----:B------:R-:W-:Y:S01]  /*0a70*/  LOP3.LUT R9, R7, 0xffff, RZ, 0xc0, !PT ;  /* 0x0000ffff07097812 */ /* 0x000fe200078ec0ff */
[----:B------:R-:W-:Y:S01]  /*0a80*/  IMAD R12, R12, 0x925, RZ ;  /* 0x000009250c0c7824 */ /* 0x000fe200078e02ff */
[----:B------:R-:W-:Y:S01]  /*0a90*/  LOP3.LUT R7, R6, 0xffff, RZ, 0xc0, !PT ;  /* 0x0000ffff06077812 */ /* 0x000fe200078ec0ff */
[----:B------:R-:W-:Y:S01]  /*0aa0*/  IMAD R10, R10, 0x925, RZ ;  /* 0x000009250a0a7824 */ /* 0x000fe200078e02ff */
[----:B------:R-:W-:Y:S01]  /*0ab0*/  LOP3.LUT R6, R4, 0xffff, RZ, 0xc0, !PT ;  /* 0x0000ffff04067812 */ /* 0x000fe200078ec0ff */
[----:B------:R-:W-:Y:S01]  /*0ac0*/  IMAD R11, R11, 0x925, RZ ;  /* 0x000009250b0b7824 */ /* 0x000fe200078e02ff */
[----:B------:R-:W-:Y:S01]  /*0ad0*/  SHF.R.U32.HI R4, RZ, 0x4, R0 ;  /* 0x00000004ff047819 */ /* 0x000fe20000011600 */
[----:B------:R-:W-:Y:S01]  /*0ae0*/  IMAD R9, R9, 0x925, RZ ;  /* 0x0000092509097824 */ /* 0x000fe200078e02ff */
[----:B------:R-:W-:Y:S01]  /*0af0*/  LOP3.LUT R8, R8, 0xffff, RZ, 0xc0, !PT ;  /* 0x0000ffff08087812 */ /* 0x000fe200078ec0ff */
[----:B------:R-:W-:Y:S01]  /*0b00*/  IMAD R6, R6, 0x925, RZ ;  /* 0x0000092506067824 */ /* 0x000fe200078e02ff */
[----:B------:R-:W-:-:S02]  /*0b10*/  IADD3.X R0, PT, PT, RZ, RZ, RZ, P1, !PT ;  /* 0x000000ffff007210 */ /* 0x000fc40000ffe4ff */
[----:B------:R-:W-:Y:S02]  /*0b20*/  LOP3.LUT R3, R3, 0xffff, RZ, 0xc0, !PT ;  /* 0x0000ffff03037812 */ /* 0x000fe400078ec0ff */
[----:B------:R-:W-:Y:S02]  /*0b30*/  LOP3.LUT R2, R2, 0xffff, RZ, 0xc0, !PT ;  /* 0x0000ffff02027812 */ /* 0x000fe400078ec0ff */
[----:B------:R-:W-:Y:S01]  /*0b40*/  IADD3 R49, P0, PT, R89, 0xd9, RZ ;  /* 0x000000d959317810 */ /* 0x000fe20007f1e0ff */
[----:B------:R-:W-:Y:S01]  /*0b50*/  IMAD R3, R3, 0x925, RZ ;  /* 0x0000092503037824 */ /* 0x000fe200078e02ff */
[--C-:B------:R-:W-:Y:S01]  /*0b60*/  SHF.R.U64 R47, R47, 0x4, R0.reuse ;  /* 0x000000042f2f7819 */ /* 0x100fe20000001200 */
[----:B------:R-:W-:Y:S01]  /*0b70*/  IMAD R37, R2, 0x925, RZ ;  /* 0x0000092502257824 */ /* 0x000fe200078e02ff */
[----:B------:R-:W-:Y:S01]  /*0b80*/  SHF.R.U32.HI R133, RZ, 0x4, R0 ;  /* 0x00000004ff857819 */ /* 0x000fe20000011600 */
[----:B------:R-:W-:Y:S01]  /*0b90*/  IMAD R0, R8, 0x925, RZ ;  /* 0x0000092508007824 */ /* 0x000fe200078e02ff */
[----:B------:R-:W-:Y:S01]  /*0ba0*/  SHF.R.U32.HI R2, RZ, 0x13, R12 ;  /* 0x00000013ff027819 */ /* 0x000fe2000001160c */
[----:B------:R-:W-:Y:S01]  /*0bb0*/  IMAD.X R14, RZ, RZ, RZ, P0 ;  /* 0x000000ffff0e7224 */ /* 0x000fe200000e06ff */
[----:B------:R-:W-:Y:S01]  /*0bc0*/  IADD3 R45, P2, PT, R89, 0xb6, RZ ;  /* 0x000000b6592d7810 */ /* 0x000fe20007f5e0ff */
[----:B------:R-:W-:Y:S01]  /*0bd0*/  IMAD R133, R133, 0x3800, RZ ;  /* 0x0000380085857824 */ /* 0x000fe200078e02ff */
[----:B------:R-:W-:-:S02]  /*0be0*/  SHF.R.U32.HI R0, RZ, 0x13, R0 ;  /* 0x00000013ff007819 */ /* 0x000fc40000011600 */
[----:B------:R-:W-:Y:S01]  /*0bf0*/  SHF.R.U32.HI R18, RZ, 0x13, R3 ;  /* 0x00000013ff127819 */ /* 0x000fe20000011603 */
[----:B------:R-:W-:Y:S01]  /*0c00*/  IMAD.WIDE.U32 R2, R2, 0x62000, RZ ;  /* 0x0006200002027825 */ /* 0x000fe200078e00ff */
[----:B------:R-:W-:Y:S02]  /*0c10*/  SHF.R.U32.HI R10, RZ, 0x13, R10 ;  /* 0x00000013ff0a7819 */ /* 0x000fe4000001160a */
[----:B------:R-:W-:Y:S01]  /*0c20*/  SHF.R.U64 R49, R49, 0x4, R14 ;  /* 0x0000000431317819 */ /* 0x000fe2000000120e */
[----:B------:R-:W-:Y:S01]  /*0c30*/  IMAD.X R44, RZ, RZ, RZ, P2 ;  /* 0x000000ffff2c7224 */ /* 0x000fe200010e06ff */
[C---:B------:R-:W-:Y:S01]  /*0c40*/  IADD3 R43, P3, PT, R89.reuse, 0x69, RZ ;  /* 0x00000069592b7810 */ /* 0x040fe20007f7e0ff */
[----:B------:R-:W-:Y:S01]  /*0c50*/  IMAD R0, R0, 0x18800, RZ ;  /* 0x0001880000007824 */ /* 0x000fe200078e02ff */
[----:B------:R-:W-:Y:S01]  /*0c60*/  IADD3 R23, P5, PT, R89, 0x54, RZ ;  /* 0x0000005459177810 */ /* 0x000fe20007fbe0ff */
[----:B------:R-:W-:Y:S01]  /*0c70*/  IMAD.WIDE.U32 R26, R49, 0x3800, R2 ;  /* 0x00003800311a7825 */ /* 0x000fe200078e0002 */
[----:B------:R-:W-:-:S02]  /*0c80*/  SHF.R.U32.HI R8, RZ, 0x13, R11 ;  /* 0x00000013ff087819 */ /* 0x000fc4000001160b */
[----:B------:R-:W-:Y:S01]  /*0c90*/  SHF.R.U32.HI R13, RZ, 0x4, R14 ;  /* 0x00000004ff0d7819 */ /* 0x000fe2000001160e */
[----:B------:R-:W-:Y:S01]  /*0ca0*/  IMAD.WIDE.U32 R10, R10, 0x62000, RZ ;  /* 0x000620000a0a7825 */ /* 0x000fe200078e00ff */
[----:B------:R-:W-:Y:S02]  /*0cb0*/  SHF.R.U64 R45, R45, 0x4, R44 ;  /* 0x000000042d2d7819 */ /* 0x000fe4000000122c */
[----:B------:R-:W-:Y:S01]  /*0cc0*/  SHF.R.U32.HI R16, RZ, 0x13, R6 ;  /* 0x00000013ff107819 */ /* 0x000fe20000011606 */
[----:B------:R-:W-:Y:S01]  /*0cd0*/  IMAD R14, R7, 0x925, RZ ;  /* 0x00000925070e7824 */ /* 0x000fe200078e02ff */
[----:B------:R-:W-:Y:S01]  /*0ce0*/  SHF.R.U32.HI R12, RZ, 0x13, R9 ;  /* 0x00000013ff0c7819 */ /* 0x000fe20000011609 */
[----:B------:R-:W-:Y:S01]  /*0cf0*/  IMAD.X R42, RZ, RZ, RZ, P3 ;  /* 0x000000ffff2a7224 */ /* 0x000fe200018e06ff */
[----:B------:R-:W-:Y:S01]  /*0d00*/  IADD3 R116, PT, PT, R116, R89, RZ ;  /* 0x0000005974747210 */ /* 0x000fe20007ffe0ff */
[----:B------:R-:W-:Y:S01]  /*0d10*/  IMAD.X R38, RZ, RZ, RZ, P5 ;  /* 0x000000ffff267224 */ /* 0x000fe200028e06ff */
[----:B------:R-:W-:Y:S01]  /*0d20*/  LOP3.LUT R3, R89, R0, RZ, 0xfc, !PT ;  /* 0x0000000059037212 */ /* 0x000fe200078efcff */
[----:B------:R-:W-:Y:S01]  /*0d30*/  IMAD R7, R13, 0x3800, RZ ;  /* 0x000038000d077824 */ /* 0x000fe200078e02ff */
[C---:B------:R-:W-:Y:S01]  /*0d40*/  IADD3 R6, PT, PT, R89.reuse, 0x1a4, RZ ;  /* 0x000001a459067810 */ /* 0x040fe20007ffe0ff */
[----:B------:R-:W-:Y:S01]  /*0d50*/  IMAD.WIDE.U32 R8, R8, 0x62000, RZ ;  /* 0x0006200008087825 */ /* 0x000fe200078e00ff */
[----:B------:R-:W-:-:S02]  /*0d60*/  IADD3 R24, PT, PT, R89, R5, R92 ;  /* 0x0000000559187210 */ /* 0x000fc40007ffe05c */
[----:B------:R-:W-:Y:S01]  /*0d70*/  IADD3 R41, P4, PT, R89, 0x62, RZ ;  /* 0x0000006259297810 */ /* 0x000fe20007f9e0ff */
[----:B------:R-:W-:Y:S01]  /*0d80*/  IMAD.WIDE.U32 R28, R45, 0x3800, R10 ;  /* 0x000038002d1c7825 */ /* 0x000fe200078e000a */
[----:B------:R-:W-:Y:S02]  /*0d90*/  SHF.R.U32.HI R14, RZ, 0x13, R14 ;  /* 0x00000013ff0e7819 */ /* 0x000fe4000001160e */
[----:B------:R-:W-:Y:S01]  /*0da0*/  LOP3.LUT R6, R6, 0xffff, RZ, 0xc0, !PT ;  /* 0x0000ffff06067812 */ /* 0x000fe200078ec0ff */
[----:B------:R-:W-:Y:S01]  /*0db0*/  IMAD.WIDE.U32 R12, R12, 0x62000, RZ ;  /* 0x000620000c0c7825 */ /* 0x000fe200078e00ff */
[----:B------:R-:W-:Y:S02]  /*0dc0*/  IADD3.X R40, PT, PT, RZ, RZ, RZ, P4, !PT ;  /* 0x000000ffff287210 */ /* 0x000fe400027fe4ff */
[----:B------:R-:W-:Y:S01]  /*0dd0*/  SHF.R.U64 R43, R43, 0x4, R42 ;  /* 0x000000042b2b7819 */ /* 0x000fe2000000122a */
[----:B------:R-:W-:Y:S01]  /*0de0*/  IMAD.IADD R39, R92, 0x1, R3 ;  /* 0x000000015c277824 */ /* 0x000fe200078e0203 */
[----:B------:R-:W-:Y:S01]  /*0df0*/  SHF.R.U64 R23, R23, 0x4, R38 ;  /* 0x0000000417177819 */ /* 0x000fe20000001226 */
[----:B------:R-:W-:Y:S01]  /*0e00*/  IMAD.WIDE.U32 R10, R116, 0x4, RZ ;  /* 0x00000004740a7825 */ /* 0x000fe200078e00ff */
[----:B------:R-:W-:-:S02]  /*0e10*/  SHF.R.U64 R41, R41, 0x4, R40 ;  /* 0x0000000429297819 */ /* 0x000fc40000001228 */
[----:B------:R-:W-:Y:S01]  /*0e20*/  IADD3 R21, P6, PT, R89, 0x46, RZ ;  /* 0x0000004659157810 */ /* 0x000fe20007fde0ff */
[----:B------:R-:W-:Y:S01]  /*0e30*/  IMAD.WIDE.U32 R16, R16, 0x62000, RZ ;  /* 0x0006200010107825 */ /* 0x000fe200078e00ff */
[----:B------:R-:W-:Y:S02]  /*0e40*/  IADD3 R152, P0, PT, R10, R26, RZ ;  /* 0x0000001a0a987210 */ /* 0x000fe40007f1e0ff */
[----:B------:R-:W-:Y:S01]  /*0e50*/  SHF.R.U32.HI R131, RZ, 0x4, R44 ;  /* 0x00000004ff837819 */ /* 0x000fe2000001162c */
[----:B------:R-:W-:Y:S01]  /*0e60*/  IMAD.WIDE.U32 R24, R24, 0x4, RZ ;  /* 0x0000000418187825 */ /* 0x000fe200078e00ff */
[----:B------:R-:W-:Y:S02]  /*0e70*/  IADD3.X R117, PT, PT, R11, R27, R7, P0, !PT ;  /* 0x0000001b0b757210 */ /* 0x000fe400007fe407 */
[----:B------:R-:W-:Y:S01]  /*0e80*/  SHF.R.U32.HI R129, RZ, 0x4, R40 ;  /* 0x00000004ff817819 */ /* 0x000fe20000011628 */
[----:B------:R-:W-:Y:S01]  /*0e90*/  IMAD.WIDE.U32 R14, R14, 0x62000, RZ ;  /* 0x000620000e0e7825 */ /* 0x000fe200078e00ff */
[----:B------:R-:W-:-:S02]  /*0ea0*/  SHF.R.U32.HI R141, RZ, 0x4, R38 ;  /* 0x00000004ff8d7819 */ /* 0x000fc40000011626 */
[----:B------:R-:W-:Y:S01]  /*0eb0*/  SHF.R.U32.HI R139, RZ, 0x4, R42 ;  /* 0x00000004ff8b7819 */ /* 0x000fe2000001162a */
[----:B------:R-:W-:Y:S01]  /*0ec0*/  IMAD R120, R4, 0xe00, R39 ;  /* 0x00000e0004787824 */ /* 0x000fe200078e0227 */
[----:B------:R-:W-:Y:S01]  /*0ed0*/  SHF.R.U32.HI R37, RZ, 0x13, R37 ;  /* 0x00000013ff257819 */ /* 0x000fe20000011625 */
[----:B------:R-:W-:Y:S01]  /*0ee0*/  IMAD R6, R6, 0x925, RZ ;  /* 0x0000092506067824 */ /* 0x000fe200078e02ff */
[----:B------:R-:W-:Y:S01]  /*0ef0*/  LOP3.LUT R122, R122, 0x7f, RZ, 0xc0, !PT ;  /* 0x0000007f7a7a7812 */ /* 0x000fe200078ec0ff */
[----:B------:R-:W-:-:S04]  /*0f00*/  IMAD.WIDE.U32 R118, R47, 0x3800, R8 ;  /* 0x000038002f767825 */ /* 0x000fc800078e0008 */
[----:B------:R-:W-:Y:S01]  /*0f10*/  VIADD R4, R89, 0x188 ;  /* 0x0000018859047836 */ /* 0x000fe20000000000 */
[----:B------:R-:W-:Y:S01]  /*0f20*/  IADD3 R154, P0, PT, R10, R118, RZ ;  /* 0x000000760a9a7210 */ /* 0x000fe20007f1e0ff */
[----:B------:R-:W-:-:S03]  /*0f30*/  IMAD.WIDE.U32 R30, R43, 0x3800, R12 ;  /* 0x000038002b1e7825 */ /* 0x000fc600078e000c */
[----:B------:R-:W-:Y:S01]  /*0f40*/  LOP3.LUT R4, R4, 0xffff, RZ, 0xc0, !PT ;  /* 0x0000ffff04047812 */ /* 0x000fe200078ec0ff */
[----:B------:R-:W-:Y:S01]  /*0f50*/  IMAD.WIDE.U32 R34, R23, 0x3800, R16 ;  /* 0x0000380017227825 */ /* 0x000fe200078e0010 */
[----:B------:R-:W-:Y:S02]  /*0f60*/  IADD3.X R118, PT, PT, R11, R119, R133, P0, !PT ;  /* 0x000000770b767210 */ /* 0x000fe400007fe485 */
[C---:B------:R-:W-:Y:S01]  /*0f70*/  IADD3 R150, P0, PT, R10.reuse, R28, RZ ;  /* 0x0000001c0a967210 */ /* 0x040fe20007f1e0ff */
[--C-:B------:R-:W-:Y:S01]  /*0f80*/  IMAD.WIDE.U32 R12, R23, 0x3800, R24.reuse ;  /* 0x00003800170c7825 */ /* 0x100fe200078e0018 */
[C---:B------:R-:W-:Y:S02]  /*0f90*/  IADD3 R136, P3, PT, R10.reuse, R34, RZ ;  /* 0x000000220a887210 */ /* 0x040fe40007f7e0ff */
[----:B------:R-:W-:Y:S01]  /*0fa0*/  IADD3 R148, P1, PT, R10, R30, RZ ;  /* 0x0000001e0a947210 */ /* 0x000fe20007f3e0ff */
[----:B------:R-:W-:Y:S01]  /*0fb0*/  IMAD.WIDE.U32 R22, R49, 0x3800, R24 ;  /* 0x0000380031167825 */ /* 0x000fe200078e0018 */
[----:B------:R-:W-:-:S02]  /*0fc0*/  SHF.R.U32.HI R49, RZ, 0x13, R6 ;  /* 0x00000013ff317819 */ /* 0x000fc40000011606 */
[----:B------:R-:W-:Y:S01]  /*0fd0*/  IADD3 R6, PT, PT, R89, 0x181, RZ ;  /* 0x0000018159067810 */ /* 0x000fe20007ffe0ff */
[----:B------:R-:W-:Y:S01]  /*0fe0*/  IMAD.WIDE.U32 R32, R41, 0x3800, R14 ;  /* 0x0000380029207825 */ /* 0x000fe200078e000e */
[----:B------:R-:W-:Y:S02]  /*0ff0*/  IADD3 R132, PT, PT, R7, R23, RZ ;  /* 0x0000001707847210 */ /* 0x000fe40007ffe0ff */
[----:B------:R-:W-:Y:S01]  /*1000*/  LOP3.LUT R6, R6, 0xffff, RZ, 0xc0, !PT ;  /* 0x0000ffff06067812 */ /* 0x000fe200078ec0ff */
[----:B------:R-:W-:Y:S01]  /*1010*/  IMAD.X R36, RZ, RZ, RZ, P6 ;  /* 0x000000ffff247224 */ /* 0x000fe200030e06ff */
[----:B------:R-:W-:Y:S01]  /*1020*/  IADD3 R144, P2, PT, R10, R32, RZ ;  /* 0x000000200a907210 */ /* 0x000fe20007f5e0ff */
[----:B------:R-:W-:Y:S02]  /*1030*/  IMAD R131, R131, 0x3800, RZ ;  /* 0x0000380083837824 */ /* 0x000fe400078e02ff */
[----:B------:R-:W-:Y:S01]  /*1040*/  IMAD R129, R129, 0x3800, RZ ;  /* 0x0000380081817824 */ /* 0x000fe200078e02ff */
[----:B------:R-:W-:Y:S01]  /*1050*/  SHF.R.U64 R21, R21, 0x4, R36 ;  /* 0x0000000415157819 */ /* 0x000fe20000001224 */
[----:B------:R-:W-:Y:S01]  /*1060*/  IMAD R141, R141, 0x3800, RZ ;  /* 0x000038008d8d7824 */ /* 0x000fe200078e02ff */
[C---:B------:R-:W-:Y:S01]  /*1070*/  IADD3.X R88, PT, PT, R11.reuse, R29, R131, P0, !PT ;  /* 0x0000001d0b587210 */ /* 0x040fe200007fe483 */
[----:B------:R-:W-:Y:S01]  /*1080*/  IMAD.WIDE.U32 R18, R18, 0x62000, RZ ;  /* 0x0006200012127825 */ /* 0x000fe200078e00ff */
[----:B------:R-:W-:-:S02]  /*1090*/  IADD3.X R86, PT, PT, R11, R33, R129, P2, !PT ;  /* 0x000000210b567210 */ /* 0x000fc400017fe481 */
[----:B------:R-:W-:Y:S01]  /*10a0*/  IADD3.X R0, PT, PT, R11, R35, R141, P3, !PT ;  /* 0x000000230b007210 */ /* 0x000fe20001ffe48d */
[----:B------:R-:W-:Y:S01]  /*10b0*/  IMAD R4, R4, 0x925, RZ ;  /* 0x0000092504047824 */ /* 0x000fe200078e02ff */
[----:B------:R-:W-:Y:S01]  /*10c0*/  IADD3 R33, P0, PT, R89, 0x93, RZ ;  /* 0x0000009359217810 */ /* 0x000fe20007f1e0ff */
[----:B------:R-:W-:Y:S01]  /*10d0*/  IMAD R139, R139, 0x3800, RZ ;  /* 0x000038008b8b7824 */ /* 0x000fe200078e02ff */
[----:B------:R-:W-:Y:S01]  /*10e0*/  IADD3 R35, P4, PT, R89, 0x85, RZ ;  /* 0x0000008559237810 */ /* 0x000fe20007f9e0ff */
[----:B------:R-:W-:Y:S01]  /*10f0*/  IMAD.IADD R120, R5, 0x1, R120 ;  /* 0x0000000105787824 */ /* 0x000fe200078e0278 */
[----:B------:R-:W-:Y:S01]  /*1100*/  SHF.R.U32.HI R26, RZ, 0x4, R36 ;  /* 0x00000004ff1a7819 */ /* 0x000fe20000011624 */
[----:B------:R-:W-:Y:S01]  /*1110*/  IMAD R6, R6, 0x925, RZ ;  /* 0x0000092506067824 */ /* 0x000fe200078e02ff */
[----:B------:R-:W-:Y:S01]  /*1120*/  SHF.R.U32.HI R53, RZ, 0x13, R4 ;  /* 0x00000013ff357819 */ /* 0x000fe20000011604 */
[C---:B------:R-:W-:Y:S01]  /*1130*/  VIADD R5, R89.reuse, 0x173 ;  /* 0x0000017359057836 */ /* 0x040fe20000000000 */
[----:B------:R-:W-:Y:S01]  /*1140*/  IADD3 R4, PT, PT, R89, 0x165, RZ ;  /* 0x0000016559047810 */ /* 0x000fe20007ffe0ff */
[----:B------:R-:W-:Y:S01]  /*1150*/  IMAD.WIDE.U32 R8, R21, 0x3800, R18 ;  /* 0x0000380015087825 */ /* 0x000fe200078e0012 */
[----:B------:R-:W-:-:S02]  /*1160*/  IADD3.X R87, PT, PT, R11, R31, R139, P1, !PT ;  /* 0x0000001f0b577210 */ /* 0x000fc40000ffe48b */
[----:B------:R-:W-:Y:S01]  /*1170*/  IADD3 R27, P1, PT, R89, 0xc4, RZ ;  /* 0x000000c4591b7810 */ /* 0x000fe20007f3e0ff */
[----:B------:R-:W-:Y:S01]  /*1180*/  IMAD.WIDE.U32 R2, R21, 0x3800, R24 ;  /* 0x0000380015027825 */ /* 0x000fe200078e0018 */
[C---:B------:R-:W-:Y:S02]  /*1190*/  IADD3 R31, P5, PT, R89.reuse, 0xa1, RZ ;  /* 0x000000a1591f7810 */ /* 0x040fe40007fbe0ff */
[----:B------:R-:W-:Y:S01]  /*11a0*/  IADD3 R29, P6, PT, R89, 0xa8, RZ ;  /* 0x000000a8591d7810 */ /* 0x000fe20007fde0ff */
[----:B------:R-:W-:Y:S01]  /*11b0*/  IMAD.X R56, RZ, RZ, RZ, P0 ;  /* 0x000000ffff387224 */ /* 0x000fe200000e06ff */
[----:B------:R-:W-:Y:S01]  /*11c0*/  IADD3.X R54, PT, PT, RZ, RZ, RZ, P4, !PT ;  /* 0x000000ffff367210 */ /* 0x000fe200027fe4ff */
[----:B------:R-:W-:Y:S01]  /*11d0*/  IMAD R127, R26, 0x3800, RZ ;  /* 0x000038001a7f7824 */ /* 0x000fe200078e02ff */
[----:B------:R-:W-:Y:S01]  /*11e0*/  SHF.R.U32.HI R61, RZ, 0x13, R6 ;  /* 0x00000013ff3d7819 */ /* 0x000fe20000011606 */
[----:B------:R-:W-:Y:S01]  /*11f0*/  IMAD.WIDE.U32 R14, R41, 0x3800, R24 ;  /* 0x00003800290e7825 */ /* 0x000fe200078e0018 */
[----:B------:R-:W-:-:S02]  /*1200*/  LOP3.LUT R5, R5, 0xffff, RZ, 0xc0, !PT ;  /* 0x0000ffff05057812 */ /* 0x000fc400078ec0ff */
[----:B------:R-:W-:Y:S01]  /*1210*/  LOP3.LUT R4, R4, 0xffff, RZ, 0xc0, !PT ;  /* 0x0000ffff04047812 */ /* 0x000fe200078ec0ff */
[--C-:B------:R-:W-:Y:S01]  /*1220*/  IMAD.WIDE.U32 R16, R43, 0x3800, R24.reuse ;  /* 0x000038002b107825 */ /* 0x100fe200078e0018 */
[----:B------:R-:W-:Y:S02]  /*1230*/  IADD3 R6, PT, PT, R89, 0x111, RZ ;  /* 0x0000011159067810 */ /* 0x000fe40007ffe0ff */
[----:B------:R-:W-:Y:S01]  /*1240*/  IADD3 R134, P0, PT, R10, R8, RZ ;  /* 0x000000080a867210 */ /* 0x000fe20007f1e0ff */
[--C-:B------:R-:W-:Y:S01]  /*1250*/  IMAD.WIDE.U32 R18, R45, 0x3800, R24.reuse ;  /* 0x000038002d127825 */ /* 0x100fe200078e0018 */
[----:B------:R-:W-:Y:S02]  /*1260*/  IADD3.X R28, PT, PT, RZ, RZ, RZ, P1, !PT ;  /* 0x000000ffff1c7210 */ /* 0x000fe40000ffe4ff */
[----:B------:R-:W-:Y:S01]  /*1270*/  IADD3.X R58, PT, PT, RZ, RZ, RZ, P5, !PT ;  /* 0x000000ffff3a7210 */ /* 0x000fe20002ffe4ff */
[----:B------:R-:W-:Y:S01]  /*1280*/  IMAD.WIDE.U32 R20, R47, 0x3800, R24 ;  /* 0x000038002f147825 */ /* 0x000fe200078e0018 */
[----:B------:R-:W-:-:S02]  /*1290*/  IADD3 R41, P1, PT, R89, 0x31, RZ ;  /* 0x0000003159297810 */ /* 0x000fc40007f3e0ff */
[----:B------:R-:W-:Y:S01]  /*12a0*/  IADD3 R45, P5, PT, R89, 0x15, RZ ;  /* 0x00000015592d7810 */ /* 0x000fe20007fbe0ff */
[----:B------:R-:W-:Y:S01]  /*12b0*/  IMAD.WIDE.U32 R24, R37, 0x62000, R24 ;  /* 0x0006200025187825 */ /* 0x000fe200078e0018 */
[----:B------:R-:W-:Y:S02]  /*12c0*/  IADD3 R37, P3, PT, R89, 0x77, RZ ;  /* 0x0000007759257810 */ /* 0x000fe40007f7e0ff */
[----:B------:R-:W-:Y:S01]  /*12d0*/  SHF.R.U32.HI R8, RZ, 0x4, R54 ;  /* 0x00000004ff087819 */ /* 0x000fe20000011636 */
[----:B------:R-:W-:Y:S01]  /*12e0*/  IMAD.X R46, RZ, RZ, RZ, P6 ;  /* 0x000000ffff2e7224 */ /* 0x000fe200030e06ff */
[----:B------:R-:W-:Y:S01]  /*12f0*/  LOP3.LUT R6, R6, 0xffff, RZ, 0xc0, !PT ;  /* 0x0000ffff06067812 */ /* 0x000fe200078ec0ff */
[----:B------:R-:W-:Y:S01]  /*1300*/  IMAD R5, R5, 0x925, RZ ;  /* 0x0000092505057824 */ /* 0x000fe200078e02ff */
[C---:B------:R-:W-:Y:S01]  /*1310*/  IADD3 R39, P2, PT, R89.reuse, 0x38, RZ ;  /* 0x0000003859277810 */ /* 0x040fe20007f5e0ff */
[----:B------:R-:W-:Y:S01]  /*1320*/  IMAD R4, R4, 0x925, RZ ;  /* 0x0000092504047824 */ /* 0x000fe200078e02ff */
[----:B------:R-:W-:Y:S01]  /*1330*/  IADD3 R43, P6, PT, R89, 0x23, RZ ;  /* 0x00000023592b7810 */ /* 0x000fe20007fde0ff */
[----:B------:R-:W-:Y:S01]  /*1340*/  IMAD.X R70, RZ, RZ, RZ, P3 ;  /* 0x000000ffff467224 */ /* 0x000fe200018e06ff */
[----:B------:R-:W-:Y:S01]  /*1350*/  IADD3.X R119, PT, PT, R11, R9, R127, P0, !PT ;  /* 0x000000090b777210 */ /* 0x000fe200007fe47f */
[----:B------:R-:W-:Y:S01]  /*1360*/  IMAD.X R66, RZ, RZ, RZ, P1 ;  /* 0x000000ffff427224 */ /* 0x000fe200008e06ff */
[--C-:B------:R-:W-:Y:S01]  /*1370*/  SHF.R.U64 R33, R33, 0x4, R56.reuse ;  /* 0x0000000421217819 */ /* 0x100fe20000001238 */
[----:B------:R-:W-:Y:S01]  /*1380*/  IMAD.X R78, RZ, RZ, RZ, P5 ;  /* 0x000000ffff4e7224 */ /* 0x000fe200028e06ff */
[----:B------:R-:W-:Y:S01]  /*1390*/  SHF.R.U32.HI R9, RZ, 0x4, R56 ;  /* 0x00000004ff097819 */ /* 0x000fe20000011638 */
[----:B------:R-:W-:Y:S01]  /*13a0*/  IMAD R59, R8, 0x3800, RZ ;  /* 0x00003800083b7824 */ /* 0x000fe200078e02ff */
[----:B------:R-:W-:Y:S01]  /*13b0*/  IADD3.X R68, PT, PT, RZ, RZ, RZ, P2, !PT ;  /* 0x000000ffff447210 */ /* 0x000fe200017fe4ff */
[----:B------:R-:W-:Y:S01]  /*13c0*/  VIADD R8, R89, 0x118 ;  /* 0x0000011859087836 */ /* 0x000fe20000000000 */
[----:B------:R-:W-:Y:S01]  /*13d0*/  IADD3.X R80, PT, PT, RZ, RZ, RZ, P6, !PT ;  /* 0x000000ffff507210 */ /* 0x000fe200037fe4ff */
[----:B------:R-:W-:Y:S01]  /*13e0*/  IMAD R6, R6, 0x925, RZ ;  /* 0x0000092506067824 */ /* 0x000fe200078e02ff */
[----:B------:R-:W-:Y:S01]  /*13f0*/  SHF.R.U32.HI R63, RZ, 0x13, R5 ;  /* 0x00000013ff3f7819 */ /* 0x000fe20000011605 */
[----:B------:R-:W-:Y:S01]  /*1400*/  IMAD.WIDE.U32 R32, R33, 0x3800, R10 ;  /* 0x0000380021207825 */ /* 0x000fe200078e000a */
[----:B------:R-:W-:-:S02]  /*1410*/  SHF.R.U32.HI R65, RZ, 0x13, R4 ;  /* 0x00000013ff417819 */ /* 0x000fc40000011604 */
[--C-:B------:R-:W-:Y:S01]  /*1420*/  SHF.R.U64 R27, R27, 0x4, R28.reuse ;  /* 0x000000041b1b7819 */ /* 0x100fe2000000121c */
[----:B------:R-:W-:Y:S01]  /*1430*/  IMAD R9, R9, 0x3800, RZ ;  /* 0x0000380009097824 */ /* 0x000fe200078e02ff */
[----:B------:R-:W0:Y:S01]  /*1440*/  LDC.64 R4, c[0x0][0x388] ;  /* 0x0000e200ff047b82 */ /* 0x000e220000000a00 */
[----:B------:R-:W-:Y:S01]  /*1450*/  SHF.R.U32.HI R28, RZ, 0x4, R28 ;  /* 0x00000004ff1c7819 */ /* 0x000fe2000001161c */
[----:B------:R-:W-:Y:S01]  /*1460*/  IMAD.IADD R128, R141, 0x1, R13 ;  /* 0x000000018d807824 */ /* 0x000fe200078e020d */
[----:B------:R-:W-:Y:S01]  /*1470*/  SHF.R.U64 R29, R29, 0x4, R46 ;  /* 0x000000041d1d7819 */ /* 0x000fe2000000122e */
[----:B------:R-:W-:Y:S01]  /*1480*/  IMAD.IADD R57, R33, 0x1, R9 ;  /* 0x0000000121397824 */ /* 0x000fe200078e0209 */
[----:B------:R-:W-:Y:S01]  /*1490*/  SHF.R.U64 R31, R31, 0x4, R58 ;  /* 0x000000041f1f7819 */ /* 0x000fe2000000123a */
[----:B------:R-:W-:Y:S01]  /*14a0*/  IMAD R47, R28, 0x3800, RZ ;  /* 0x000038001c2f7824 */ /* 0x000fe200078e02ff */
[----:B------:R-:W-:Y:S01]  /*14b0*/  SHF.R.U64 R35, R35, 0x4, R54 ;  /* 0x0000000423237819 */ /* 0x000fe20000001236 */
[----:B------:R-:W-:Y:S01]  /*14c0*/  IMAD.WIDE.U32 R26, R27, 0x3800, R10 ;  /* 0x000038001b1a7825 */ /* 0x000fe200078e000a */
[----:B------:R-:W-:-:S02]  /*14d0*/  SHF.R.U64 R37, R37, 0x4, R70 ;  /* 0x0000000425257819 */ /* 0x000fc40000001246 */
[----:B------:R-:W-:Y:S01]  /*14e0*/  SHF.R.U64 R39, R39, 0x4, R68 ;  /* 0x0000000427277819 */ /* 0x000fe20000001244 */
[----:B------:R-:W-:Y:S01]  /*14f0*/  IMAD.WIDE.U32 R28, R29, 0x3800, R10 ;  /* 0x000038001d1c7825 */ /* 0x000fe200078e000a */
[----:B------:R-:W-:Y:S02]  /*1500*/  SHF.R.U64 R41, R41, 0x4, R66 ;  /* 0x0000000429297819 */ /* 0x000fe40000001242 */
[----:B------:R-:W-:Y:S01]  /*1510*/  SHF.R.U64 R43, R43, 0x4, R80 ;  /* 0x000000042b2b7819 */ /* 0x000fe20000001250 */
[----:B------:R-:W-:Y:S01]  /*1520*/  IMAD.WIDE.U32 R30, R31, 0x3800, R10 ;  /* 0x000038001f1e7825 */ /* 0x000fe200078e000a */
[----:B------:R-:W-:Y:S02]  /*1530*/  SHF.R.U64 R45, R45, 0x4, R78 ;  /* 0x000000042d2d7819 */ /* 0x000fe4000000124e */
[----:B------:R-:W-:Y:S01]  /*1540*/  LOP3.LUT R8, R8, 0xffff, RZ, 0xc0, !PT ;  /* 0x0000ffff08087812 */ /* 0x000fe200078ec0ff */
[----:B------:R-:W-:Y:S01]  /*1550*/  IMAD.WIDE.U32 R34, R35, 0x3800, R10 ;  /* 0x0000380023227825 */ /* 0x000fe200078e000a */
[----:B------:R-:W-:-:S02]  /*1560*/  SHF.R.U32.HI R77, RZ, 0x13, R6 ;  /* 0x00000013ff4d7819 */ /* 0x000fc40000011606 */
[----:B------:R-:W-:Y:S01]  /*1570*/  IADD3 R6, PT, PT, R89, 0xf5, RZ ;  /* 0x000000f559067810 */ /* 0x000fe20007ffe0ff */
[--C-:B------:R-:W-:Y:S01]  /*1580*/  IMAD.WIDE.U32 R36, R37, 0x3800, R10.reuse ;  /* 0x0000380025247825 */ /* 0x100fe200078e000a */
[----:B------:R-:W-:Y:S02]  /*1590*/  IADD3 R9, PT, PT, R89, 0x157, RZ ;  /* 0x0000015759097810 */ /* 0x000fe40007ffe0ff */
[----:B------:R-:W-:Y:S01]  /*15a0*/  LOP3.LUT R6, R6, 0xffff, RZ, 0xc0, !PT ;  /* 0x0000ffff06067812 */ /* 0x000fe200078ec0ff */
[----:B------:R-:W-:Y:S01]  /*15b0*/  IMAD.WIDE.U32 R38, R39, 0x3800, R10 ;  /* 0x0000380027267825 */ /* 0x000fe200078e000a */
[----:B------:R-:W-:Y:S02]  /*15c0*/  LOP3.LUT R9, R9, 0xffff, RZ, 0xc0, !PT ;  /* 0x0000ffff09097812 */ /* 0x000fe400078ec0ff */
[----:B------:R-:W-:Y:S01]  /*15d0*/  SHF.R.U32.HI R46, RZ, 0x4, R46 ;  /* 0x00000004ff2e7819 */ /* 0x000fe2000001162e */
[----:B------:R-:W-:Y:S01]  /*15e0*/  IMAD.WIDE.U32 R40, R41, 0x3800, R10 ;  /* 0x0000380029287825 */ /* 0x000fe200078e000a */
[----:B------:R-:W-:-:S02]  /*15f0*/  SHF.R.U32.HI R67, RZ, 0x4, R70 ;  /* 0x00000004ff437819 */ /* 0x000fc40000011646 */
[----:B------:R-:W-:Y:S01]  /*1600*/  IADD3 R47, PT, PT, R27, R47, RZ ;  /* 0x0000002f1b2f7210 */ /* 0x000fe20007ffe0ff */
[--C-:B------:R-:W-:Y:S01]  /*1610*/  IMAD.WIDE.U32 R42, R43, 0x3800, R10.reuse ;  /* 0x000038002b2a7825 */ /* 0x100fe200078e000a */
[----:B------:R-:W-:Y:S02]  /*1620*/  IADD3 R59, PT, PT, R35, R59, RZ ;  /* 0x0000003b233b7210 */ /* 0x000fe40007ffe0ff */
[----:B------:R-:W-:Y:S01]  /*1630*/  MOV R56, R32 ;  /* 0x0000002000387202 */ /* 0x000fe20000000f00 */
[----:B------:R-:W-:Y:S01]  /*1640*/  IMAD.WIDE.U32 R44, R45, 0x3800, R10 ;  /* 0x000038002d2c7825 */ /* 0x000fe200078e000a */
[----:B------:R-:W-:Y:S02]  /*1650*/  SHF.R.U32.HI R11, RZ, 0x4, R68 ;  /* 0x00000004ff0b7819 */ /* 0x000fe40000011644 */
[----:B------:R-:W-:Y:S01]  /*1660*/  SHF.R.U32.HI R10, RZ, 0x4, R58 ;  /* 0x00000004ff0a7819 */ /* 0x000fe2000001163a */
[----:B------:R-:W-:Y:S01]  /*1670*/  IMAD R8, R8, 0x925, RZ ;  /* 0x0000092508087824 */ /* 0x000fe200078e02ff */
[----:B------:R-:W-:Y:S01]  /*1680*/  MOV R70, R40 ;  /* 0x0000002800467202 */ /* 0x000fe20000000f00 */
[----:B------:R-:W-:Y:S01]  /*1690*/  IMAD R11, R11, 0x3800, RZ ;  /* 0x000038000b0b7824 */ /* 0x000fe200078e02ff */
[----:B------:R-:W-:Y:S01]  /*16a0*/  IADD3 R127, PT, PT, R127, R3, RZ ;  /* 0x000000037f7f7210 */ /* 0x000fe20007ffe0ff */
[----:B------:R-:W-:Y:S01]  /*16b0*/  IMAD R6, R6, 0x925, RZ ;  /* 0x0000092506067824 */ /* 0x000fe200078e02ff */
[----:B------:R-:W-:Y:S01]  /*16c0*/  SHF.R.U32.HI R75, RZ, 0x13, R8 ;  /* 0x00000013ff4b7819 */ /* 0x000fe20000011608 */
[----:B------:R-:W-:Y:S01]  /*16d0*/  IMAD R55, R10, 0x3800, RZ ;  /* 0x000038000a377824 */ /* 0x000fe200078e02ff */
[----:B------:R-:W-:Y:S01]  /*16e0*/  SHF.R.U32.HI R10, RZ, 0x4, R66 ;  /* 0x00000004ff0a7819 */ /* 0x000fe20000011642 */
[----:B------:R-:W-:Y:S01]  /*16f0*/  IMAD R9, R9, 0x925, RZ ;  /* 0x0000092509097824 */ /* 0x000fe200078e02ff */
[----:B------:R-:W-:Y:S01]  /*1700*/  IADD3 R69, PT, PT, R39, R11, RZ ;  /* 0x0000000b27457210 */ /* 0x000fe20007ffe0ff */
[----:B------:R-:W-:Y:S01]  /*1710*/  VIADD R8, R89, 0x103 ;  /* 0x0000010359087836 */ /* 0x000fe20000000000 */
[----:B------:R-:W-:Y:S01]  /*1720*/  SHF.R.U32.HI R85, RZ, 0x13, R6 ;  /* 0x00000013ff557819 */ /* 0x000fe20000011606 */
[----:B------:R-:W-:Y:S01]  /*1730*/  VIADD R6, R121, 0x700 ;  /* 0x0000070079067836 */ /* 0x000fe20000000000 */
[----:B------:R-:W-:Y:S01]  /*1740*/  SHF.R.U32.HI R73, RZ, 0x13, R9 ;  /* 0x00000013ff497819 */ /* 0x000fe20000011609 */
[----:B------:R-:W-:Y:S01]  /*1750*/  IMAD R71, R10, 0x3800, RZ ;  /* 0x000038000a477824 */ /* 0x000fe200078e02ff */
[----:B------:R-:W-:Y:S01]  /*1760*/  SHF.R.U32.HI R11, RZ, 0x4, R80 ;  /* 0x00000004ff0b7819 */ /* 0x000fe20000011650 */
[----:B------:R-:W-:Y:S01]  /*1770*/  IMAD R9, R89, 0x80, R122 ;  /* 0x0000008059097824 */ /* 0x000fe200078e027a */
[----:B------:R-:W-:Y:S01]  /*1780*/  LOP3.LUT R8, R8, 0xffff, RZ, 0xc0, !PT ;  /* 0x0000ffff08087812 */ /* 0x000fe200078ec0ff */
[----:B------:R-:W-:Y:S01]  /*1790*/  IMAD R51, R46, 0x3800, RZ ;  /* 0x000038002e337824 */ /* 0x000fe200078e02ff */
[----:B------:R-:W-:Y:S01]  /*17a0*/  SHF.R.U32.HI R10, RZ, 0x4, R78 ;  /* 0x00000004ff0a7819 */ /* 0x000fe2000001164e */
[----:B------:R-:W-:Y:S01]  /*17b0*/  IMAD R11, R11, 0x3800, RZ ;  /* 0x000038000b0b7824 */ /* 0x000fe200078e02ff */
[----:B---3--:R-:W-:Y:S01]  /*17c0*/  LEA R6, R124, R6, 0x18 ;  /* 0x000000067c067211 */ /* 0x008fe200078ec0ff */
[----:B------:R-:W-:Y:S01]  /*17d0*/  IMAD R8, R8, 0x925, RZ ;  /* 0x0000092508087824 */ /* 0x000fe200078e02ff */
[----:B------:R-:W-:Y:S01]  /*17e0*/  LEA R124, R124, R121, 0x18 ;  /* 0x000000797c7c7211 */ /* 0x000fe200078ec0ff */
[----:B0-----:R-:W-:Y:S01]  /*17f0*/  IMAD.WIDE.U32 R4, R9, 0x4, R4 ;  /* 0x0000000409047825 */ /* 0x001fe200078e0004 */
[----:B------:R-:W-:-:S02]  /*1800*/  MOV R46, R26 ;  /* 0x0000001a002e7202 */ /* 0x000fc40000000f00 */
[----:B------:R-:W-:Y:S01]  /*1810*/  IADD3 R55, PT, PT, R31, R55, RZ ;  /* 0x000000371f377210 */ /* 0x000fe20007ffe0ff */
[----:B------:R-:W-:Y:S01]  /*1820*/  IMAD R67, R67, 0x3800, RZ ;  /* 0x0000380043437824 */ /* 0x000fe200078e02ff */
[----:B------:R-:W-:Y:S01]  /*1830*/  MOV R66, R36 ;  /* 0x0000002400427202 */ /* 0x000fe20000000f00 */
[----:B------:R-:W-:Y:S01]  /*1840*/  IMAD R81, R10, 0x3800, RZ ;  /* 0x000038000a517824 */ /* 0x000fe200078e02ff */
[----:B------:R-:W-:Y:S01]  /*1850*/  IADD3 R79, PT, PT, R43, R11, RZ ;  /* 0x0000000b2b4f7210 */ /* 0x000fe20007ffe0ff */
[----:B------:R-:W-:Y:S01]  /*1860*/  IMAD.IADD R51, R29, 0x1, R51 ;  /* 0x000000011d337824 */ /* 0x000fe200078e0233 */
[----:B------:R-:W-:Y:S01]  /*1870*/  SHF.R.U32.HI R83, RZ, 0x13, R8 ;  /* 0x00000013ff537819 */ /* 0x000fe20000011608 */
[----:B------:R-:W-:Y:S01]  /*1880*/  IMAD.MOV.U32 R50, RZ, RZ, R28 ;  /* 0x000000ffff327224 */ /* 0x000fe200078e001c */
[----:B------:R-:W-:Y:S01]  /*1890*/  MOV R78, R42 ;  /* 0x0000002a004e7202 */ /* 0x000fe20000000f00 */
[----:B------:R-:W-:Y:S01]  /*18a0*/  IMAD.MOV.U32 R54, RZ, RZ, R30 ;  /* 0x000000ffff367224 */ /* 0x000fe200078e001e */
[----:B------:R-:W-:Y:S01]  /*18b0*/  IADD3 R4, P0, PT, R4, 0xe00, RZ ;  /* 0x00000e0004047810 */ /* 0x000fe20007f1e0ff */
[----:B------:R-:W-:Y:S01]  /*18c0*/  IMAD.MOV.U32 R58, RZ, RZ, R34 ;  /* 0x000000ffff3a7224 */ /* 0x000fe200078e0022 */
[----:B------:R-:W-:Y:S01]  /*18d0*/  MOV R80, R44 ;  /* 0x0000002c00507202 */ /* 0x000fe20000000f00 */
[----:B------:R-:W-:Y:S01]  /*18e0*/  IMAD.IADD R67, R37, 0x1, R67 ;  /* 0x0000000125437824 */ /* 0x000fe200078e0243 */
[----:B------:R-:W-:Y:S01]  /*18f0*/  LEA R126, R89, R124, 0x2 ;  /* 0x0000007c597e7211 */ /* 0x000fe200078e10ff */
[----:B------:R-:W-:-:S02]  /*1900*/  IMAD.IADD R71, R41, 0x1, R71 ;  /* 0x0000000129477824 */ /* 0x000fc400078e0247 */
[----:B------:R-:W-:Y:S02]  /*1910*/  HFMA2 R11, -RZ, RZ, 0, 0 ;  /* 0x00000000ff0b7431 */ /* 0x000fe400000001ff */
[----:B------:R-:W-:Y:S01]  /*1920*/  IMAD.MOV.U32 R68, RZ, RZ, R38 ;  /* 0x000000ffff447224 */ /* 0x000fe200078e0026 */
[----:B------:R-:W-:Y:S01]  /*1930*/  IADD3 R129, PT, PT, R129, R15, RZ ;  /* 0x0000000f81817210 */ /* 0x000fe20007ffe0ff */
[----:B------:R-:W-:Y:S01]  /*1940*/  IMAD.IADD R81, R45, 0x1, R81 ;  /* 0x000000012d517824 */ /* 0x000fe200078e0251 */
[----:B------:R-:W-:Y:S01]  /*1950*/  IADD3 R131, PT, PT, R131, R19, RZ ;  /* 0x0000001383837210 */ /* 0x000fe20007ffe0ff */
[----:B------:R-:W-:-:S04]  /*1960*/  IMAD.WIDE.U32 R48, R49, 0x62000, R46 ;  /* 0x0006200031307825 */ /* 0x000fc800078e002e */
        /* <DEDUP_REMOVED lines=9> */
[----:B------:R-:W-:Y:S02]  /*1a00*/  IMAD.X R5, RZ, RZ, R5, P0 ;  /* 0x000000ffff057224 */ /* 0x000fe400000e0605 */
[----:B------:R-:W-:Y:S02]  /*1a10*/  IMAD.MOV.U32 R9, RZ, RZ, RZ ;  /* 0x000000ffff097224 */ /* 0x000fe400078e00ff */
[C---:B------:R-:W-:Y:S02]  /*1a20*/  IMAD R123, R89.reuse, 0x4, R6 ;  /* 0x00000004597b7824 */ /* 0x040fe400078e0206 */
[----:B------:R-:W-:Y:S02]  /*1a30*/  IMAD R125, R89, 0x7c, R126 ;  /* 0x0000007c597d7824 */ /* 0x000fe400078e027e */
[----:B------:R-:W-:Y:S02]  /*1a40*/  IMAD.IADD R130, R139, 0x1, R17 ;  /* 0x000000018b827824 */ /* 0x000fe400078e0211 */
[----:B--2-4-:R-:W-:-:S07]  /*1a50*/  IMAD.IADD R133, R133, 0x1, R21 ;  /* 0x0000000185857824 */ /* 0x014fce00078e0215 */
.L_x_0:
[----:B------:R-:W0:Y:S02]  /*1a60*/  LDC.64 R6, c[0x0][0x380] ;  /* 0x0000e000ff067b82 */ /* 0x000e240000000a00 */
[----:B0-----:R-:W-:-:S04]  /*1a70*/  IMAD.WIDE.U32 R138, R93, 0x4, R6 ;  /* 0x000000045d8a7825 */ /* 0x001fc800078e0006 */
[--C-:B------:R-:W-:Y:S01]  /*1a80*/  IMAD.WIDE.U32 R140, R97, 0x4, R6.reuse ;  /* 0x00000004618c7825 */ /* 0x100fe200078e0006 */
[----:B------:R0:W2:Y:S03]  /*1a90*/  LDG.E.CONSTANT R165, desc[UR6][R138.64] ;  /* 0x000000068aa57981 */ /* 0x0000a6000c1e9900 */
[--C-:B------:R-:W-:Y:S01]  /*1aa0*/  IMAD.WIDE.U32 R142, R101, 0x4, R6.reuse ;  /* 0x00000004658e7825 */ /* 0x100fe200078e0006 */
[----:B------:R1:W3:Y:S03]  /*1ab0*/  LDG.E.CONSTANT R167, desc[UR6][R140.64] ;  /* 0x000000068ca77981 */ /* 0x0002e6000c1e9900 */
[--C-:B------:R-:W-:Y:S01]  /*1ac0*/  IMAD.WIDE.U32 R146, R105, 0x4, R6.reuse ;  /* 0x0000000469927825 */ /* 0x100fe200078e0006 */
[----:B------:R4:W5:Y:S03]  /*1ad0*/  LDG.E.CONSTANT R173, desc[UR6][R142.64] ;  /* 0x000000068ead7981 */ /* 0x000966000c1e9900 */
[--C-:B------:R-:W-:Y:S01]  /*1ae0*/  IMAD.WIDE.U32 R156, R109, 0x4, R6.reuse ;  /* 0x000000046d9c7825 */ /* 0x100fe200078e0006 */
[----:B------:R4:W5:Y:S03]  /*1af0*/  LDG.E.CONSTANT R175, desc[UR6][R146.64] ;  /* 0x0000000692af7981 */ /* 0x000966000c1e9900 */
[--C-:B------:R-:W-:Y:S01]  /*1b00*/  IMAD.WIDE.U32 R158, R113, 0x4, R6.reuse ;  /* 0x00000004719e7825 */ /* 0x100fe200078e0006 */
[----:B------:R4:W5:Y:S03]  /*1b10*/  LDG.E.CONSTANT R177, desc[UR6][R156.64] ;  /* 0x000000069cb17981 */ /* 0x000966000c1e9900 */
[--C-:B0-----:R-:W-:Y:S01]  /*1b20*/  IMAD.WIDE.U32 R138, R91, 0x4, R6.reuse ;  /* 0x000000045b8a7825 */ /* 0x101fe200078e0006 */
[----:B------:R0:W5:Y:S03]  /*1b30*/  LDG.E.CONSTANT R179, desc[UR6][R158.64] ;  /* 0x000000069eb37981 */ /* 0x000166000c1e9900 */
[--C-:B-1----:R-:W-:Y:S01]  /*1b40*/  IMAD.WIDE.U32 R140, R96, 0x4, R6.reuse ;  /* 0x00000004608c7825 */ /* 0x102fe200078e0006 */
[----:B------:R1:W5:Y:S03]  /*1b50*/  LDG.E.CONSTANT R181, desc[UR6][R138.64] ;  /* 0x000000068ab57981 */ /* 0x000366000c1e9900 */
[--C-:B----4-:R-:W-:Y:S01]  /*1b60*/  IMAD.WIDE.U32 R142, R100, 0x4, R6.reuse ;  /* 0x00000004648e7825 */ /* 0x110fe200078e0006 */
[----:B------:R4:W5:Y:S04]  /*1b70*/  LDG.E.CONSTANT R183, desc[UR6][R140.64] ;  /* 0x000000068cb77981 */ /* 0x000968000c1e9900 */
[----:B------:R4:W5:Y:S01]  /*1b80*/  LDG.E.CONSTANT R185, desc[UR6][R142.64] ;  /* 0x000000068eb97981 */ /* 0x000962000c1e9900 */
[--C-:B------:R-:W-:Y:S01]  /*1b90*/  IMAD.WIDE.U32 R146, R104, 0x4, R6.reuse ;  /* 0x0000000468927825 */ /* 0x100fe200078e0006 */
[----:B------:R-:W-:Y:S03]  /*1ba0*/  BAR.SYNC.DEFER_BLOCKING 0x0 ;  /* 0x0000000000007b1d */ /* 0x000fe60000010000 */
[----:B------:R-:W-:-:S03]  /*1bb0*/  IMAD.WIDE.U32 R156, R108, 0x4, R6 ;  /* 0x000000046c9c7825 */ /* 0x000fc600078e0006 */
[----:B------:R4:W5:Y:S01]  /*1bc0*/  LDG.E.CONSTANT R187, desc[UR6][R146.64] ;  /* 0x0000000692bb7981 */ /* 0x000962000c1e9900 */
[----:B0-----:R-:W-:-:S03]  /*1bd0*/  IMAD.WIDE.U32 R158, R112, 0x4, R6 ;  /* 0x00000004709e7825 */ /* 0x001fc600078e0006 */
[----:B------:R0:W5:Y:S01]  /*1be0*/  LDG.E.CONSTANT R189, desc[UR6][R156.64] ;  /* 0x000000069cbd7981 */ /* 0x000162000c1e9900 */
[----:B-1----:R-:W-:-:S03]  /*1bf0*/  IMAD.WIDE.U32 R138, R95, 0x4, R6 ;  /* 0x000000045f8a7825 */ /* 0x002fc600078e0006 */
[----:B------:R1:W5:Y:S01]  /*1c00*/  LDG.E.CONSTANT R191, desc[UR6][R158.64] ;  /* 0x000000069ebf7981 */ /* 0x000362000c1e9900 */
[----:B----4-:R-:W-:-:S03]  /*1c10*/  IMAD.WIDE.U32 R140, R99, 0x4, R6 ;  /* 0x00000004638c7825 */ /* 0x010fc600078e0006 */
[----:B------:R4:W5:Y:S01]  /*1c20*/  LDG.E.CONSTANT R193, desc[UR6][R138.64] ;  /* 0x000000068ac17981 */ /* 0x000962000c1e9900 */
[----:B------:R-:W-:-:S03]  /*1c30*/  IMAD.WIDE.U32 R142, R103, 0x4, R6 ;  /* 0x00000004678e7825 */ /* 0x000fc600078e0006 */
[----:B------:R-:W5:Y:S01]  /*1c40*/  LDG.E.CONSTANT R195, desc[UR6][R140.64] ;  /* 0x000000068cc37981 */ /* 0x000f62000c1e9900 */
[----:B------:R-:W-:-:S03]  /*1c50*/  IMAD.WIDE.U32 R146, R107, 0x4, R6 ;  /* 0x000000046b927825 */ /* 0x000fc600078e0006 */
[----:B------:R-:W5:Y:S01]  /*1c60*/  LDG.E.CONSTANT R197, desc[UR6][R142.64] ;  /* 0x000000068ec57981 */ /* 0x000f62000c1e9900 */
[----:B0-----:R-:W-:-:S03]  /*1c70*/  IMAD.WIDE.U32 R156, R111, 0x4, R6 ;  /* 0x000000046f9c7825 */ /* 0x001fc600078e0006 */
[----:B------:R0:W5:Y:S01]  /*1c80*/  LDG.E.CONSTANT R199, desc[UR6][R146.64] ;  /* 0x0000000692c77981 */ /* 0x000162000c1e9900 */
[----:B-1----:R-:W-:-:S03]  /*1c90*/  IMAD.WIDE.U32 R158, R115, 0x4, R6 ;  /* 0x00000004739e7825 */ /* 0x002fc600078e0006 */
[----:B------:R1:W5:Y:S01]  /*1ca0*/  LDG.E.CONSTANT R201, desc[UR6][R156.64] ;  /* 0x000000069cc97981 */ /* 0x000362000c1e9900 */
[----:B----4-:R-:W-:-:S03]  /*1cb0*/  IMAD.WIDE.U32 R138, R120, 0x4, R6 ;  /* 0x00000004788a7825 */ /* 0x010fc600078e0006 */
[----:B------:R4:W5:Y:S01]  /*1cc0*/  LDG.E.CONSTANT R203, desc[UR6][R158.64] ;  /* 0x000000069ecb7981 */ /* 0x000962000c1e9900 */
[----:B------:R-:W-:-:S03]  /*1cd0*/  IMAD.WIDE.U32 R160, R94, 0x4, R6 ;  /* 0x000000045ea07825 */ /* 0x000fc600078e0006 */
[----:B------:R4:W5:Y:S01]  /*1ce0*/  LDG.E.CONSTANT R205, desc[UR6][R138.64] ;  /* 0x000000068acd7981 */ /* 0x000962000c1e9900 */
[----:B------:R-:W-:-:S03]  /*1cf0*/  IMAD.WIDE.U32 R162, R98, 0x4, R6 ;  /* 0x0000000462a27825 */ /* 0x000fc600078e0006 */
[----:B------:R-:W5:Y:S01]  /*1d00*/  LDG.E.CONSTANT R207, desc[UR6][R160.64] ;  /* 0x00000006a0cf7981 */ /* 0x000f62000c1e9900 */
[----:B0-----:R-:W-:-:S03]  /*1d10*/  IMAD.WIDE.U32 R146, R102, 0x4, R6 ;  /* 0x0000000466927825 */ /* 0x001fc600078e0006 */
[----:B------:R-:W5:Y:S01]  /*1d20*/  LDG.E.CONSTANT R209, desc[UR6][R162.64] ;  /* 0x00000006a2d17981 */ /* 0x000f62000c1e9900 */
[--C-:B-1----:R-:W-:Y:S01]  /*1d30*/  IMAD.WIDE.U32 R156, R106, 0x4, R6.reuse ;  /* 0x000000046a9c7825 */ /* 0x102fe200078e0006 */
[----:B------:R-:W-:Y:S02]  /*1d40*/  IADD3 R140, P0, PT, R44, UR8, RZ ;  /* 0x000000082c8c7c10 */ /* 0x000fe4000ff1e0ff */
[----:B------:R-:W5:Y:S01]  /*1d50*/  LDG.E.CONSTANT R211, desc[UR6][R146.64] ;  /* 0x0000000692d37981 */ /* 0x000f62000c1e9900 */
[----:B----4-:R-:W-:-:S04]  /*1d60*/  IMAD.WIDE.U32 R158, R110, 0x4, R6 ;  /* 0x000000046e9e7825 */ /* 0x010fc800078e0006 */
[--C-:B------:R-:W-:Y:S01]  /*1d70*/  IMAD.WIDE.U32 R142, R114, 0x4, R6.reuse ;  /* 0x00000004728e7825 */ /* 0x100fe200078e0006 */
[----:B------:R-:W-:Y:S01]  /*1d80*/  IADD3.X R141, PT, PT, R81, UR9, RZ, P0, !PT ;  /* 0x00000009518d7c10 */ /* 0x000fe200087fe4ff */
[----:B------:R-:W4:Y:S02]  /*1d90*/  LDG.E.CONSTANT R213, desc[UR6][R156.64] ;  /* 0x000000069cd57981 */ /* 0x000f24000c1e9900 */
[----:B------:R-:W-:Y:S01]  /*1da0*/  IMAD.WIDE.U32 R6, R116, 0x4, R6 ;  /* 0x0000000474067825 */ /* 0x000fe200078e0006 */
[----:B------:R-:W-:Y:S01]  /*1db0*/  IADD3 R138, P0, PT, R42, UR8, RZ ;  /* 0x000000082a8a7c10 */ /* 0x000fe2000ff1e0ff */
[----:B------:R0:W4:Y:S04]  /*1dc0*/  LDG.E.CONSTANT R145, desc[UR6][R140.64+0x14] ;  /* 0x000014068c917981 */ /* 0x000128000c1e9900 */
[----:B------:R-:W4:Y:S04]  /*1dd0*/  LDG.E.CONSTANT R169, desc[UR6][R6.64] ;  /* 0x0000000606a97981 */ /* 0x000f28000c1e9900 */
[----:B------:R-:W4:Y:S01]  /*1de0*/  LDG.E.CONSTANT R171, desc[UR6][R6.64+0x1c] ;  /* 0x00001c0606ab7981 */ /* 0x000f22000c1e9900 */
[----:B------:R-:W-:-:S03]  /*1df0*/  IADD3.X R139, PT, PT, R79, UR9, RZ, P0, !PT ;  /* 0x000000094f8b7c10 */ /* 0x000fc600087fe4ff */
[----:B------:R1:W4:Y:S04]  /*1e00*/  LDG.E.CONSTANT R217, desc[UR6][R142.64] ;  /* 0x000000068ed97981 */ /* 0x000328000c1e9900 */
[----:B------:R-:W4:Y:S01]  /*1e10*/  LDG.E.CONSTANT R149, desc[UR6][R138.64+0xc] ;  /* 0x00000c068a957981 */ /* 0x000f22000c1e9900 */
[----:B0-----:R-:W-:-:S03]  /*1e20*/  IADD3 R140, P0, PT, R40, UR8, RZ ;  /* 0x00000008288c7c10 */ /* 0x001fc6000ff1e0ff */
[----:B------:R-:W4:Y:S01]  /*1e30*/  LDG.E.CONSTANT R161, desc[UR6][R6.64+0x18800] ;  /* 0x0188000606a17981 */ /* 0x000f22000c1e9900 */
[----:B------:R-:W-:Y:S02]  /*1e40*/  IADD3.X R141, PT, PT, R71, UR9, RZ, P0, !PT ;  /* 0x00000009478d7c10 */ /* 0x000fe400087fe4ff */
[----:B-1----:R-:W-:Y:S01]  /*1e50*/  IADD3 R142, P0, PT, R38, UR8, RZ ;  /* 0x00000008268e7c10 */ /* 0x002fe2000ff1e0ff */
[----:B------:R0:W4:Y:S03]  /*1e60*/  LDG.E.CONSTANT R155, desc[UR6][R6.64+0x62000] ;  /* 0x06200006069b7981 */ /* 0x000126000c1e9900 */
[----:B------:R-:W-:Y:S01]  /*1e70*/  IADD3.X R143, PT, PT, R69, UR9, RZ, P0, !PT ;  /* 0x00000009458f7c10 */ /* 0x000fe200087fe4ff */
[----:B------:R1:W4:Y:S04]  /*1e80*/  LDG.E.CONSTANT R151, desc[UR6][R140.64+0x4] ;  /* 0x000004068c977981 */ /* 0x000328000c1e9900 */
[----:B------:R1:W4:Y:S01]  /*1e90*/  LDG.E.CONSTANT R153, desc[UR6][R142.64+0x20] ;  /* 0x000020068e997981 */ /* 0x000322000c1e9900 */
[----:B0-----:R-:W-:-:S03]  /*1ea0*/  IADD3 R6, P0, PT, R2, UR8, RZ ;  /* 0x0000000802067c10 */ /* 0x001fc6000ff1e0ff */
[----:B------:R-:W4:Y:S01]  /*1eb0*/  LDG.E.CONSTANT R215, desc[UR6][R158.64] ;  /* 0x000000069ed77981 */ /* 0x000f22000c1e9900 */
[----:B------:R-:W-:Y:S02]  /*1ec0*/  IADD3.X R7, PT, PT, R127, UR9, RZ, P0, !PT ;  /* 0x000000097f077c10 */ /* 0x000fe400087fe4ff */
[----:B------:R-:W-:-:S03]  /*1ed0*/  IADD3 R138, P0, PT, R12, UR8, RZ ;  /* 0x000000080c8a7c10 */ /* 0x000fc6000ff1e0ff */
[----:B------:R0:W4:Y:S01]  /*1ee0*/  LDG.E.CONSTANT R157, desc[UR6][R6.64+0x18] ;  /* 0x00001806069d7981 */ /* 0x000122000c1e9900 */
[----:B------:R-:W-:Y:S02]  /*1ef0*/  IADD3.X R139, PT, PT, R128, UR9, RZ, P0, !PT ;  /* 0x00000009808b7c10 */ /* 0x000fe400087fe4ff */
[----:B-1----:R-:W-:-:S03]  /*1f00*/  IADD3 R140, P0, PT, R14, UR8, RZ ;  /* 0x000000080e8c7c10 */ /* 0x002fc6000ff1e0ff */
[----:B------:R1:W4:Y:S01]  /*1f10*/  LDG.E.CONSTANT R159, desc[UR6][R138.64+0x10] ;  /* 0x000010068a9f7981 */ /* 0x000322000c1e9900 */
[----:B------:R-:W-:Y:S02]  /*1f20*/  IADD3.X R141, PT, PT, R129, UR9, RZ, P0, !PT ;  /* 0x00000009818d7c10 */ /* 0x000fe400087fe4ff */
[----:B------:R-:W-:-:S03]  /*1f30*/  IADD3 R142, P0, PT, R16, UR8, RZ ;  /* 0x00000008108e7c10 */ /* 0x000fc6000ff1e0ff */
[----:B------:R1:W4:Y:S01]  /*1f40*/  LDG.E.CONSTANT R163, desc[UR6][R140.64+0x8] ;  /* 0x000008068ca37981 */ /* 0x000322000c1e9900 */
[----:B------:R-:W-:Y:S02]  /*1f50*/  IADD3.X R143, PT, PT, R130, UR9, RZ, P0, !PT ;  /* 0x00000009828f7c10 */ /* 0x000fe400087fe4ff */
[----:B0-----:R-:W-:-:S04]  /*1f60*/  IADD3 R6, P0, PT, R36, UR8, RZ ;  /* 0x0000000824067c10 */ /* 0x001fc8000ff1e0ff */
[----:B------:R-:W-:Y:S02]  /*1f70*/  IADD3.X R7, PT, PT, R67, UR9, RZ, P0, !PT ;  /* 0x0000000943077c10 */ /* 0x000fe400087fe4ff */
[----:B-1----:R-:W-:-:S04]  /*1f80*/  IADD3 R138, P0, PT, R34, UR8, RZ ;  /* 0x00000008228a7c10 */ /* 0x002fc8000ff1e0ff */
[----:B------:R-:W-:Y:S02]  /*1f90*/  IADD3.X R139, PT, PT, R59, UR9, RZ, P0, !PT ;  /* 0x000000093b8b7c10 */ /* 0x000fe400087fe4ff */
[----:B------:R-:W-:-:S04]  /*1fa0*/  IADD3 R140, P0, PT, R32, UR8, RZ ;  /* 0x00000008208c7c10 */ /* 0x000fc8000ff1e0ff */
[----:B------:R-:W-:Y:S01]  /*1fb0*/  IADD3.X R141, PT, PT, R57, UR9, RZ, P0, !PT ;  /* 0x00000009398d7c10 */ /* 0x000fe200087fe4ff */
[----:B--2---:R0:W-:Y:S04]  /*1fc0*/  STS [R126+0x38], R165 ;  /* 0x000038a57e007388 */ /* 0x0041e80000000800 */
[----:B---3--:R1:W-:Y:S04]  /*1fd0*/  STS [R126+0x70], R167 ;  /* 0x000070a77e007388 */ /* 0x0083e80000000800 */
[----:B0-----:R0:W2:Y:S04]  /*1fe0*/  LDG.E.CONSTANT R165, desc[UR6][R142.64+0x24] ;  /* 0x000024068ea57981 */ /* 0x0010a8000c1e9900 */
[----:B-1----:R1:W3:Y:S01]  /*1ff0*/  LDG.E.CONSTANT R167, desc[UR6][R6.64+0x1c] ;  /* 0x00001c0606a77981 */ /* 0x0022e2000c1e9900 */
[----:B0-----:R-:W-:-:S04]  /*2000*/  IADD3 R142, P0, PT, R30, UR8, RZ ;  /* 0x000000081e8e7c10 */ /* 0x001fc8000ff1e0ff */
[----:B------:R-:W-:Y:S02]  /*2010*/  IADD3.X R143, PT, PT, R55, UR9, RZ, P0, !PT ;  /* 0x00000009378f7c10 */ /* 0x000fe400087fe4ff */
[----:B-1----:R-:W-:Y:S01]  /*2020*/  IADD3 R6, P0, PT, R28, UR8, RZ ;  /* 0x000000081c067c10 */ /* 0x002fe2000ff1e0ff */
[----:B-----5:R0:W-:Y:S03]  /*2030*/  STS [R126+0xa8], R173 ;  /* 0x0000a8ad7e007388 */ /* 0x0201e60000000800 */
[----:B------:R-:W-:Y:S01]  /*2040*/  IADD3.X R7, PT, PT, R51, UR9, RZ, P0, !PT ;  /* 0x0000000933077c10 */ /* 0x000fe200087fe4ff */
[----:B------:R1:W-:Y:S04]  /*2050*/  STS [R126+0xfc], R175 ;  /* 0x0000fcaf7e007388 */ /* 0x0003e80000000800 */
[----:B0-----:R0:W5:Y:S04]  /*2060*/  LDG.E.CONSTANT R173, desc[UR6][R138.64+0x14] ;  /* 0x000014068aad7981 */ /* 0x001168000c1e9900 */
[----:B-1----:R1:W5:Y:S01]  /*2070*/  LDG.E.CONSTANT R175, desc[UR6][R140.64+0xc] ;  /* 0x00000c068caf7981 */ /* 0x002362000c1e9900 */
[----:B0-----:R-:W-:-:S04]  /*2080*/  IADD3 R138, P0, PT, R18, UR8, RZ ;  /* 0x00000008128a7c10 */ /* 0x001fc8000ff1e0ff */
[----:B------:R-:W-:Y:S02]  /*2090*/  IADD3.X R139, PT, PT, R131, UR9, RZ, P0, !PT ;  /* 0x00000009838b7c10 */ /* 0x000fe400087fe4ff */
[----:B-1----:R-:W-:Y:S01]  /*20a0*/  IADD3 R140, P0, PT, R26, UR8, RZ ;  /* 0x000000081a8c7c10 */ /* 0x002fe2000ff1e0ff */
[----:B------:R0:W-:Y:S03]  /*20b0*/  STS [R126+0x134], R177 ;  /* 0x000134b17e007388 */ /* 0x0001e60000000800 */
        /* <DEDUP_REMOVED lines=17> */
[----:B0-----:R0:W5:Y:S02]  /*21d0*/  LDG.E.CONSTANT R185, desc[UR6][R142.64+0x8] ;  /* 0x000008068eb97981 */ /* 0x001164000c1e9900 */
[----:B0-----:R-:W-:-:S04]  /*21e0*/  IADD3 R142, P0, PT, R82, UR8, RZ ;  /* 0x00000008528e7c10 */ /* 0x001fc8000ff1e0ff */
[----:B------:R-:W-:Y:S02]  /*21f0*/  IADD3.X R143, PT, PT, R83, UR9, RZ, P0, !PT ;  /* 0x00000009538f7c10 */ /* 0x000fe400087fe4ff */
[----:B------:R-:W-:Y:S01]  /*2200*/  IADD3 R146, P0, PT, R76, UR8, RZ ;  /* 0x000000084c927c10 */ /* 0x000fe2000ff1e0ff */
[----:B------:R0:W-:Y:S03]  /*2210*/  STS [R126+0x2bc], R187 ;  /* 0x0002bcbb7e007388 */ /* 0x0001e60000000800 */
[----:B------:R-:W-:Y:S01]  /*2220*/  IADD3.X R147, PT, PT, R77, UR9, RZ, P0, !PT ;  /* 0x000000094d937c10 */ /* 0x000fe200087fe4ff */
[----:B------:R1:W-:Y:S04]  /*2230*/  STS [R126+0x2f4], R189 ;  /* 0x0002f4bd7e007388 */ /* 0x0003e80000000800 */
[----:B------:R4:W-:Y:S04]  /*2240*/  STS [R126+0x32c], R191 ;  /* 0x00032cbf7e007388 */ /* 0x0009e80000000800 */
[----:B0-----:R0:W5:Y:S04]  /*2250*/  LDG.E.CONSTANT R187, desc[UR6][R6.64+0x24] ;  /* 0x0000240606bb7981 */ /* 0x001168000c1e9900 */
[----:B-1----:R1:W5:Y:S04]  /*2260*/  LDG.E.CONSTANT R189, desc[UR6][R138.64+0x1c] ;  /* 0x00001c068abd7981 */ /* 0x002368000c1e9900 */
[----:B----4-:R4:W5:Y:S01]  /*2270*/  LDG.E.CONSTANT R191, desc[UR6][R140.64+0x14] ;  /* 0x000014068cbf7981 */ /* 0x010962000c1e9900 */
[----:B0-----:R-:W-:-:S03]  /*2280*/  IADD3 R6, P0, PT, R74, UR8, RZ ;  /* 0x000000084a067c10 */ /* 0x001fc6000ff1e0ff */
[----:B------:R0:W-:Y:S01]  /*2290*/  STS [R126+0x3b8], R193 ;  /* 0x0003b8c17e007388 */ /* 0x0001e20000000800 */
[----:B------:R-:W-:Y:S02]  /*22a0*/  IADD3.X R7, PT, PT, R75, UR9, RZ, P0, !PT ;  /* 0x000000094b077c10 */ /* 0x000fe400087fe4ff */
[----:B-1----:R-:W-:Y:S01]  /*22b0*/  IADD3 R138, P0, PT, R134, UR8, RZ ;  /* 0x00000008868a7c10 */ /* 0x002fe2000ff1e0ff */
[----:B------:R1:W-:Y:S03]  /*22c0*/  STS [R126+0x3f0], R195 ;  /* 0x0003f0c37e007388 */ /* 0x0003e60000000800 */
[----:B------:R-:W-:Y:S01]  /*22d0*/  IADD3.X R139, PT, PT, R119, UR9, RZ, P0, !PT ;  /* 0x00000009778b7c10 */ /* 0x000fe200087fe4ff */
[----:B------:R1:W-:Y:S01]  /*22e0*/  STS [R126+0x428], R197 ;  /* 0x000428c57e007388 */ /* 0x0003e20000000800 */
[----:B----4-:R-:W-:-:S03]  /*22f0*/  IADD3 R140, P0, PT, R136, UR8, RZ ;  /* 0x00000008888c7c10 */ /* 0x010fc6000ff1e0ff */
[----:B0-----:R0:W4:Y:S01]  /*2300*/  LDG.E.CONSTANT R193, desc[UR6][R142.64+0xc] ;  /* 0x00000c068ec17981 */ /* 0x001122000c1e9900 */
[----:B------:R-:W-:-:S03]  /*2310*/  IADD3.X R141, PT, PT, R0, UR9, RZ, P0, !PT ;  /* 0x00000009008d7c10 */ /* 0x000fc600087fe4ff */
[----:B-1----:R1:W4:Y:S04]  /*2320*/  LDG.E.CONSTANT R195, desc[UR6][R6.64+0x20] ;  /* 0x0000200606c37981 */ /* 0x002328000c1e9900 */
[----:B------:R1:W4:Y:S01]  /*2330*/  LDG.E.CONSTANT R197, desc[UR6][R138.64+0x18] ;  /* 0x000018068ac57981 */ /* 0x000322000c1e9900 */
[----:B0-----:R-:W-:-:S03]  /*2340*/  IADD3 R142, P0, PT, R144, UR8, RZ ;  /* 0x00000008908e7c10 */ /* 0x001fc6000ff1e0ff */
[----:B------:R0:W-:Y:S01]  /*2350*/  STS [R126+0x47c], R199 ;  /* 0x00047cc77e007388 */ /* 0x0001e20000000800 */
[----:B------:R-:W-:Y:S02]  /*2360*/  IADD3.X R143, PT, PT, R86, UR9, RZ, P0, !PT ;  /* 0x00000009568f7c10 */ /* 0x000fe400087fe4ff */
[----:B-1----:R-:W-:Y:S01]  /*2370*/  IADD3 R6, P0, PT, R148, UR8, RZ ;  /* 0x0000000894067c10 */ /* 0x002fe2000ff1e0ff */
[----:B------:R1:W-:Y:S03]  /*2380*/  STS [R126+0x4b4], R201 ;  /* 0x0004b4c97e007388 */ /* 0x0003e60000000800 */
[----:B------:R-:W-:Y:S01]  /*2390*/  IADD3.X R7, PT, PT, R87, UR9, RZ, P0, !PT ;  /* 0x0000000957077c10 */ /* 0x000fe200087fe4ff */
[----:B------:R1:W-:Y:S01]  /*23a0*/  STS [R126+0x4ec], R203 ;  /* 0x0004eccb7e007388 */ /* 0x0003e20000000800 */
[----:B------:R-:W-:-:S03]  /*23b0*/  IADD3 R138, P0, PT, R72, UR8, RZ ;  /* 0x00000008488a7c10 */ /* 0x000fc6000ff1e0ff */
        /* <DEDUP_REMOVED lines=17> */
[----:B------:R0:W-:Y:S01]  /*24d0*/  STS [R126], R169 ;  /* 0x000000a97e007388 */ /* 0x0001e20000000800 */
        /* <DEDUP_REMOVED lines=9> */
[----:B------:R1:W-:Y:S01]  /*2570*/  STS [R126+0x54], R145 ;  /* 0x000054917e007388 */ /* 0x0003e20000000800 */
[----:B0-----:R-:W-:-:S03]  /*2580*/  IADD3 R6, P0, PT, R154, UR8, RZ ;  /* 0x000000089a067c10 */ /* 0x001fc6000ff1e0ff */
[----:B------:R-:W4:Y:S01]  /*2590*/  LDG.E.CONSTANT R147, desc[UR6][R146.64+0x4] ;  /* 0x0000040692937981 */ /* 0x000f22000c1e9900 */
[----:B------:R-:W-:Y:S02]  /*25a0*/  IADD3.X R7, PT, PT, R118, UR9, RZ, P0, !PT ;  /* 0x0000000976077c10 */ /* 0x000fe400087fe4ff */
[----:B-1----:R-:W-:Y:S01]  /*25b0*/  IADD3 R138, P0, PT, R152, UR8, RZ ;  /* 0x00000008988a7c10 */ /* 0x002fe2000ff1e0ff */
[----:B------:R-:W4:Y:S03]  /*25c0*/  LDG.E.CONSTANT R141, desc[UR6][R140.64+0x18] ;  /* 0x000018068c8d7981 */ /* 0x000f26000c1e9900 */
[----:B------:R-:W-:Y:S01]  /*25d0*/  IADD3.X R139, PT, PT, R117, UR9, RZ, P0, !PT ;  /* 0x00000009758b7c10 */ /* 0x000fe200087fe4ff */
[----:B------:R-:W4:Y:S01]  /*25e0*/  LDG.E.CONSTANT R143, desc[UR6][R142.64+0x10] ;  /* 0x000010068e8f7981 */ /* 0x000f22000c1e9900 */
[----:B------:R-:W-:-:S03]  /*25f0*/  ISETP.GT.U32.AND P0, PT, R89, 0x1, PT ;  /* 0x000000015900780c */ /* 0x000fc60003f04070 */
[----:B------:R0:W4:Y:S04]  /*2600*/  LDG.E.CONSTANT R149, desc[UR6][R138.64+0x24] ;  /* 0x000024068a957981 */ /* 0x000128000c1e9900 */
[----:B------:R-:W4:Y:S01]  /*2610*/  LDG.E.CONSTANT R145, desc[UR6][R6.64+0x8] ;  /* 0x0000080606917981 */ /* 0x000f22000c1e9900 */
[----:B0-----:R-:W-:Y:S01]  /*2620*/  IMAD.MOV.U32 R138, RZ, RZ, R4 ;  /* 0x000000ffff8a7224 */ /* 0x001fe200078e0004 */
[----:B------:R-:W-:-:S05]  /*2630*/  MOV R139, R5 ;  /* 0x00000005008b7202 */ /* 0x000fca0000000f00 */
[----:B------:R-:W4:Y:S04]  /*2640*/  LDG.E.CONSTANT R8, desc[UR6][R138.64+-0xe00] ;  /* 0xfff200068a087981 */ /* 0x000f28000c1e9900 */
[----:B------:R-:W4:Y:S04]  /*2650*/  LDG.E.CONSTANT R10, desc[UR6][R138.64] ;  /* 0x000000068a0a7981 */ /* 0x000f28000c1e9900 */
[----:B------:R-:W4:Y:S01]  /*2660*/  @!P0 LDG.E.CONSTANT R140, desc[UR6][R138.64+0xe00] ;  /* 0x000e00068a8c8981 */ /* 0x000f22000c1e9900 */
[----:B------:R-:W0:Y:S01]  /*2670*/  @!P0 S2R R5, SR_CgaCtaId ;  /* 0x0000000000058919 */ /* 0x000e220000008800 */
[----:B------:R-:W-:-:S02]  /*2680*/  @!P0 VIADD R4, R121, 0x700 ;  /* 0x0000070079048836 */ /* 0x000fc40000000000 */
[----:B------:R-:W-:Y:S04]  /*2690*/  STS [R126+0x5e8], R211 ;  /* 0x0005e8d37e007388 */ /* 0x000fe80000000800 */
[----:B------:R-:W-:Y:S04]  /*26a0*/  STS [R126+0x63c], R213 ;  /* 0x00063cd57e007388 */ /* 0x000fe80000000800 */
[----:B------:R-:W-:Y:S04]  /*26b0*/  STS [R126+0x674], R215 ;  /* 0x000674d77e007388 */ /* 0x000fe80000000800 */
[----:B------:R-:W-:Y:S04]  /*26c0*/  STS [R126+0x6ac], R217 ;  /* 0x0006acd97e007388 */ /* 0x000fe80000000800 */
[----:B------:R-:W-:Y:S04]  /*26d0*/  STS [R126+0x1c0], R161 ;  /* 0x0001c0a17e007388 */ /* 0x000fe80000000800 */
[----:B------:R-:W-:Y:S04]  /*26e0*/  STS [R126+0x380], R155 ;  /* 0x0003809b7e007388 */ /* 0x000fe80000000800 */
[----:B------:R-:W-:Y:S01]  /*26f0*/  STS [R126+0xc4], R151 ;  /* 0x0000c4977e007388 */ /* 0x000fe20000000800 */
[----:B0-----:R-:W-:-:S03]  /*2700*/  @!P0 LEA R4, R5, R4, 0x18 ;  /* 0x0000000405048211 */ /* 0x001fc600078ec0ff */
[----:B------:R-:W-:Y:S04]  /*2710*/  STS [R126+0xe0], R153 ;  /* 0x0000e0997e007388 */ /* 0x000fe80000000800 */
[----:B------:R-:W-:Y:S04]  /*2720*/  STS [R126+0x118], R157 ;  /* 0x0001189d7e007388 */ /* 0x000fe80000000800 */
[----:B------:R-:W-:Y:S04]  /*2730*/  STS [R126+0x150], R159 ;  /* 0x0001509f7e007388 */ /* 0x000fe80000000800 */
[----:B------:R-:W-:Y:S04]  /*2740*/  STS [R126+0x188], R163 ;  /* 0x000188a37e007388 */ /* 0x000fe80000000800 */
[----:B--2---:R-:W-:Y:S04]  /*2750*/  STS [R126+0x1a4], R165 ;  /* 0x0001a4a57e007388 */ /* 0x004fe80000000800 */
[----:B---3--:R-:W-:Y:S04]  /*2760*/  STS [R126+0x1dc], R167 ;  /* 0x0001dca77e007388 */ /* 0x008fe80000000800 */
[----:B-----5:R-:W-:Y:S04]  /*2770*/  STS [R126+0x214], R173 ;  /* 0x000214ad7e007388 */ /* 0x020fe80000000800 */
[----:B------:R-:W-:Y:S04]  /*2780*/  STS [R126+0x24c], R175 ;  /* 0x00024caf7e007388 */ /* 0x000fe80000000800 */
        /* <DEDUP_REMOVED lines=8> */
[----:B----4-:R-:W-:Y:S04]  /*2810*/  STS [R126+0x40c], R193 ;  /* 0x00040cc17e007388 */ /* 0x010fe80000000800 */
        /* <DEDUP_REMOVED lines=15> */
[----:B------:R-:W-:Y:S04]  /*2910*/  STS [R123], R8 ;  /* 0x000000087b007388 */ /* 0x000fe80000000800 */
[----:B------:R0:W-:Y:S02]  /*2920*/  STS [R123+0x1c], R10 ;  /* 0x00001c0a7b007388 */ /* 0x0001e40000000800 */
[----:B0-----:R-:W-:-:S05]  /*2930*/  @!P0 LEA R123, R89, R4, 0x2 ;  /* 0x00000004597b8211 */ /* 0x001fca00078e10ff */
[----:B------:R-:W-:Y:S01]  /*2940*/  @!P0 STS [R123+0x38], R140 ;  /* 0x0000388c7b008388 */ /* 0x000fe20000000800 */
[----:B------:R-:W-:Y:S06]  /*2950*/  BAR.SYNC.DEFER_BLOCKING 0x0 ;  /* 0x0000000000007b1d */ /* 0x000fec0000010000 */
[----:B------:R-:W-:Y:S04]  /*2960*/  LDS R142, [R125] ;  /* 0x000000007d8e7984 */ /* 0x000fe80000000800 */
[----:B------:R-:W0:Y:S04]  /*2970*/  LDS.128 R4, [R124+0x700] ;  /* 0x000700007c047984 */ /* 0x000e280000000c00 */
[----:B------:R-:W-:Y:S04]  /*2980*/  LDS R143, [R125+0x4] ;  /* 0x000004007d8f7984 */ /* 0x000fe80000000800 */
[----:B------:R-:W1:Y:S04]  /*2990*/  LDS R141, [R125+0x380] ;  /* 0x000380007d8d7984 */ /* 0x000e680000000800 */
[----:B------:R-:W-:Y:S04]  /*29a0*/  LDS R10, [R125+0x8] ;  /* 0x000008007d0a7984 */ /* 0x000fe80000000800 */
[----:B------:R-:W2:Y:S04]  /*29b0*/  LDS R146, [R125+0x40] ;  /* 0x000040007d927984 */ /* 0x000ea80000000800 */
[----:B------:R-:W3:Y:S04]  /*29c0*/  LDS R156, [R125+0x3c0] ;  /* 0x0003c0007d9c7984 */ /* 0x000ee80000000800 */
[----:B------:R-:W4:Y:S04]  /*29d0*/  LDS R145, [R125+0x384] ;  /* 0x000384007d917984 */ /* 0x000f280000000800 */
[----:B------:R-:W5:Y:S04]  /*29e0*/  LDS R147, [R125+0xc] ;  /* 0x00000c007d937984 */ /* 0x000f680000000800 */
[----:B------:R-:W5:Y:S04]  /*29f0*/  LDS R153, [R125+0x3c4] ;  /* 0x0003c4007d997984 */ /* 0x000f680000000800 */
[----:B------:R-:W5:Y:S04]  /*2a00*/  LDS R151, [R125+0x44] ;  /* 0x000044007d977984 */ /* 0x000f680000000800 */
[----:B------:R-:W5:Y:S04]  /*2a10*/  LDS R140, [R125+0x388] ;  /* 0x000388007d8c7984 */ /* 0x000f680000000800 */
[----:B------:R-:W5:Y:S04]  /*2a20*/  LDS R160, [R125+0x3c8] ;  /* 0x0003c8007da07984 */ /* 0x000f680000000800 */
[----:B------:R-:W5:Y:S04]  /*2a30*/  LDS R158, [R125+0x48] ;  /* 0x000048007d9e7984 */ /* 0x000f680000000800 */
[----:B------:R-:W5:Y:S04]  /*2a40*/  LDS R149, [R125+0x38c] ;  /* 0x00038c007d957984 */ /* 0x000f680000000800 */
[----:B------:R-:W5:Y:S04]  /*2a50*/  LDS R159, [R125+0x3cc] ;  /* 0x0003cc007d9f7984 */ /* 0x000f680000000800 */
[----:B------:R-:W5:Y:S01]  /*2a60*/  LDS R155, [R125+0x4c] ;  /* 0x00004c007d9b7984 */ /* 0x000f620000000800 */
[----:B0-----:R-:W-:Y:S01]  /*2a70*/  FFMA R142, R142, R4, R137 ;  /* 0x000000048e8e7223 */ /* 0x001fe20000000089 */
[C---:B-1----:R-:W-:Y:S01]  /*2a80*/  FFMA R8, R4.reuse, R141, R135 ;  /* 0x0000008d04087223 */ /* 0x042fe20000000087 */
[C---:B--2---:R-:W-:Y:S01]  /*2a90*/  FFMA R146, R4.reuse, R146, R9 ;  /* 0x0000009204927223 */ /* 0x044fe20000000009 */
[----:B---3--:R-:W-:Y:S01]  /*2aa0*/  FFMA R156, R4, R156, R11 ;  /* 0x0000009c049c7223 */ /* 0x008fe2000000000b */
[-C--:B------:R-:W-:Y:S01]  /*2ab0*/  FFMA R143, R143, R5.reuse, R142 ;  /* 0x000000058f8f7223 */ /* 0x080fe2000000008e */
[----:B------:R-:W-:Y:S03]  /*2ac0*/  LDS R135, [R125+0x390] ;  /* 0x000390007d877984 */ /* 0x000fe60000000800 */
[----:B------:R-:W-:Y:S01]  /*2ad0*/  FFMA R10, R10, R6, R143 ;  /* 0x000000060a0a7223 */ /* 0x000fe2000000008f */
[----:B----4-:R-:W-:Y:S01]  /*2ae0*/  FFMA R145, R145, R5, R8 ;  /* 0x0000000591917223 */ /* 0x010fe20000000008 */
[----:B------:R-:W-:Y:S02]  /*2af0*/  LDS R141, [R125+0x394] ;  /* 0x000394007d8d7984 */ /* 0x000fe40000000800 */
[----:B-----5:R-:W-:-:S02]  /*2b00*/  FFMA R147, R147, R7, R10 ;  /* 0x0000000793937223 */ /* 0x020fc4000000000a */
[----:B------:R-:W0:Y:S01]  /*2b10*/  LDS.128 R8, [R124+0x710] ;  /* 0x000710007c087984 */ /* 0x000e220000000c00 */
[-C--:B------:R-:W-:Y:S01]  /*2b20*/  FFMA R153, R153, R5.reuse, R156 ;  /* 0x0000000599997223 */ /* 0x080fe2000000009c */
[----:B------:R-:W-:Y:S02]  /*2b30*/  FFMA R151, R151, R5, R146 ;  /* 0x0000000597977223 */ /* 0x000fe40000000092 */
[----:B------:R-:W-:Y:S01]  /*2b40*/  LDS R156, [R125+0x398] ;  /* 0x000398007d9c7984 */ /* 0x000fe20000000800 */
[----:B------:R-:W-:-:S03]  /*2b50*/  FFMA R140, R140, R6, R145 ;  /* 0x000000068c8c7223 */ /* 0x000fc60000000091 */
[----:B------:R-:W-:Y:S01]  /*2b60*/  LDS R145, [R125+0x39c] ;  /* 0x00039c007d917984 */ /* 0x000fe20000000800 */
[----:B------:R-:W-:-:S03]  /*2b70*/  FFMA R160, R160, R6, R153 ;  /* 0x00000006a0a07223 */ /* 0x000fc60000000099 */
[----:B------:R-:W-:Y:S01]  /*2b80*/  LDS R162, [R125+0x3d0] ;  /* 0x0003d0007da27984 */ /* 0x000fe20000000800 */
[----:B------:R-:W-:-:S03]  /*2b90*/  FFMA R158, R158, R6, R151 ;  /* 0x000000069e9e7223 */ /* 0x000fc60000000097 */
[----:B------:R-:W-:Y:S01]  /*2ba0*/  LDS R151, [R125+0x3a0] ;  /* 0x0003a0007d977984 */ /* 0x000fe20000000800 */
[----:B------:R-:W-:-:S03]  /*2bb0*/  FFMA R149, R149, R7, R140 ;  /* 0x0000000795957223 */ /* 0x000fc6000000008c */
[----:B------:R-:W1:Y:S01]  /*2bc0*/  LDS R140, [R125+0x10] ;  /* 0x000010007d8c7984 */ /* 0x000e620000000800 */
[----:B------:R-:W-:-:S03]  /*2bd0*/  FFMA R159, R159, R7, R160 ;  /* 0x000000079f9f7223 */ /* 0x000fc600000000a0 */
[----:B------:R-:W2:Y:S01]  /*2be0*/  LDS R160, [R125+0x50] ;  /* 0x000050007da07984 */ /* 0x000ea20000000800 */
[----:B------:R-:W-:-:S03]  /*2bf0*/  FFMA R157, R155, R7, R158 ;  /* 0x000000079b9d7223 */ /* 0x000fc6000000009e */
[----:B------:R-:W-:Y:S04]  /*2c00*/  LDS.128 R4, [R124+0x720] ;  /* 0x000720007c047984 */ /* 0x000fe80000000c00 */
        /* <DEDUP_REMOVED lines=14> */
[----:B0-----:R-:W-:-:S03]  /*2cf0*/  FFMA R142, R8, R135, R149 ;  /* 0x00000087088e7223 */ /* 0x001fc60000000095 */
[----:B------:R-:W0:Y:S01]  /*2d00*/  LDS R169, [R125+0x3e0] ;  /* 0x0003e0007da97984 */ /* 0x000e220000000800 */
[-C--:B------:R-:W-:Y:S01]  /*2d10*/  FFMA R141, R141, R9.reuse, R142 ;  /* 0x000000098d8d7223 */ /* 0x080fe2000000008e */
[----:B-1----:R-:W-:Y:S01]  /*2d20*/  FFMA R140, R140, R8, R147 ;  /* 0x000000088c8c7223 */ /* 0x002fe20000000093 */
[C---:B--2---:R-:W-:Y:S01]  /*2d30*/  FFMA R160, R8.reuse, R160, R157 ;  /* 0x000000a008a07223 */ /* 0x044fe2000000009d */
[----:B------:R-:W-:Y:S01]  /*2d40*/  FFMA R162, R8, R162, R159 ;  /* 0x000000a208a27223 */ /* 0x000fe2000000009f */
[-C--:B------:R-:W-:Y:S01]  /*2d50*/  FFMA R156, R156, R10.reuse, R141 ;  /* 0x0000000a9c9c7223 */ /* 0x080fe2000000008d */
[-C--:B---3--:R-:W-:Y:S01]  /*2d60*/  FFMA R137, R137, R9.reuse, R140 ;  /* 0x0000000989897223 */ /* 0x088fe2000000008c */
[-C--:B----4-:R-:W-:Y:S01]  /*2d70*/  FFMA R161, R161, R9.reuse, R160 ;  /* 0x00000009a1a17223 */ /* 0x090fe200000000a0 */
[----:B-----5:R-:W-:Y:S01]  /*2d80*/  FFMA R163, R163, R9, R162 ;  /* 0x00000009a3a37223 */ /* 0x020fe200000000a2 */
[----:B------:R-:W-:Y:S01]  /*2d90*/  FFMA R145, R145, R11, R156 ;  /* 0x0000000b91917223 */ /* 0x000fe2000000009c */
[----:B------:R-:W-:Y:S03]  /*2da0*/  LDS R140, [R125+0x28] ;  /* 0x000028007d8c7984 */ /* 0x000fe60000000800 */
[----:B------:R-:W-:Y:S01]  /*2db0*/  FFMA R8, R4, R151, R145 ;  /* 0x0000009704087223 */ /* 0x000fe20000000091 */
[----:B------:R-:W-:Y:S04]  /*2dc0*/  LDS R142, [R125+0x3a8] ;  /* 0x0003a8007d8e7984 */ /* 0x000fe80000000800 */
[----:B------:R-:W1:Y:S01]  /*2dd0*/  LDS R151, [R125+0x3e4] ;  /* 0x0003e4007d977984 */ /* 0x000e620000000800 */
[-C--:B------:R-:W-:Y:S01]  /*2de0*/  FFMA R146, R146, R10.reuse, R137 ;  /* 0x0000000a92927223 */ /* 0x080fe20000000089 */
[----:B------:R-:W-:-:S02]  /*2df0*/  FFMA R164, R164, R10, R161 ;  /* 0x0000000aa4a47223 */ /* 0x000fc400000000a1 */
[----:B------:R-:W2:Y:S01]  /*2e00*/  LDS R160, [R125+0x68] ;  /* 0x000068007da07984 */ /* 0x000ea20000000800 */
[----:B------:R-:W-:-:S03]  /*2e10*/  FFMA R166, R166, R10, R163 ;  /* 0x0000000aa6a67223 */ /* 0x000fc600000000a3 */
[----:B------:R-:W3:Y:S01]  /*2e20*/  LDS R162, [R125+0x3e8] ;  /* 0x0003e8007da27984 */ /* 0x000ee20000000800 */
[-C--:B------:R-:W-:Y:S01]  /*2e30*/  FFMA R143, R143, R11.reuse, R146 ;  /* 0x0000000b8f8f7223 */ /* 0x080fe20000000092 */
[-C--:B------:R-:W-:Y:S02]  /*2e40*/  FFMA R165, R165, R11.reuse, R164 ;  /* 0x0000000ba5a57223 */ /* 0x080fe400000000a4 */
[----:B------:R-:W4:Y:S01]  /*2e50*/  LDS R135, [R125+0x2c] ;  /* 0x00002c007d877984 */ /* 0x000f220000000800 */
[----:B------:R-:W-:-:S03]  /*2e60*/  FFMA R167, R167, R11, R166 ;  /* 0x0000000ba7a77223 */ /* 0x000fc600000000a6 */
[----:B------:R-:W5:Y:S01]  /*2e70*/  LDS R137, [R125+0x3ac] ;  /* 0x0003ac007d897984 */ /* 0x000f620000000800 */
[----:B------:R-:W-:-:S03]  /*2e80*/  FFMA R155, R155, R5, R8 ;  /* 0x000000059b9b7223 */ /* 0x000fc60000000008 */
[----:B------:R-:W5:Y:S04]  /*2e90*/  LDS R157, [R125+0x6c] ;  /* 0x00006c007d9d7984 */ /* 0x000f680000000800 */
[----:B------:R-:W5:Y:S01]  /*2ea0*/  LDS R159, [R125+0x3ec] ;  /* 0x0003ec007d9f7984 */ /* 0x000f620000000800 */
[----:B------:R-:W-:Y:S01]  /*2eb0*/  FFMA R158, R158, R4, R143 ;  /* 0x000000049e9e7223 */ /* 0x000fe2000000008f */
[----:B------:R-:W-:Y:S02]  /*2ec0*/  FFMA R168, R4, R168, R165 ;  /* 0x000000a804a87223 */ /* 0x000fe400000000a5 */
[----:B------:R-:W-:Y:S04]  /*2ed0*/  LDS R146, [R125+0x30] ;  /* 0x000030007d927984 */ /* 0x000fe80000000800 */
[----:B------:R-:W5:Y:S04]  /*2ee0*/  LDS.128 R8, [R124+0x730] ;  /* 0x000730007c087984 */ /* 0x000f680000000c00 */
[----:B------:R-:W5:Y:S04]  /*2ef0*/  LDS R141, [R125+0x3b0] ;  /* 0x0003b0007d8d7984 */ /* 0x000f680000000800 */
[----:B------:R-:W5:Y:S04]  /*2f00*/  LDS R164, [R125+0x70] ;  /* 0x000070007da47984 */ /* 0x000f680000000800 */
[----:B------:R-:W5:Y:S01]  /*2f10*/  LDS R166, [R125+0x3f0] ;  /* 0x0003f0007da67984 */ /* 0x000f620000000800 */
[----:B------:R-:W-:-:S03]  /*2f20*/  FFMA R153, R153, R5, R158 ;  /* 0x0000000599997223 */ /* 0x000fc6000000009e */
[----:B------:R-:W5:Y:S01]  /*2f30*/  LDS R143, [R125+0x34] ;  /* 0x000034007d8f7984 */ /* 0x000f620000000800 */
[----:B------:R-:W-:-:S03]  /*2f40*/  FFMA R171, R171, R5, R168 ;  /* 0x00000005abab7223 */ /* 0x000fc600000000a8 */
[----:B------:R-:W5:Y:S04]  /*2f50*/  LDS R145, [R125+0x3b4] ;  /* 0x0003b4007d917984 */ /* 0x000f680000000800 */
[----:B------:R-:W5:Y:S04]  /*2f60*/  LDS R161, [R125+0x74] ;  /* 0x000074007da17984 */ /* 0x000f680000000800 */
[----:B------:R-:W5:Y:S04]  /*2f70*/  LDS R163, [R125+0x3f4] ;  /* 0x0003f4007da37984 */ /* 0x000f680000000800 */
[----:B------:R-:W5:Y:S04]  /*2f80*/  LDS R156, [R125+0x38] ;  /* 0x000038007d9c7984 */ /* 0x000f680000000800 */
[----:B------:R-:W5:Y:S04]  /*2f90*/  LDS R158, [R125+0x3b8] ;  /* 0x0003b8007d9e7984 */ /* 0x000f680000000800 */
[----:B------:R-:W5:Y:S01]  /*2fa0*/  LDS R168, [R125+0x78] ;  /* 0x000078007da87984 */ /* 0x000f620000000800 */
[----:B0-----:R-:W-:-:S03]  /*2fb0*/  FFMA R4, R4, R169, R167 ;  /* 0x000000a904047223 */ /* 0x001fc600000000a7 */
[----:B------:R-:W0:Y:S04]  /*2fc0*/  LDS R170, [R125+0x3f8] ;  /* 0x0003f8007daa7984 */ /* 0x000e280000000800 */
[----:B------:R-:W0:Y:S04]  /*2fd0*/  LDS R147, [R125+0x3c] ;  /* 0x00003c007d937984 */ /* 0x000e280000000800 */
[----:B------:R-:W0:Y:S04]  /*2fe0*/  LDS R149, [R125+0x3bc] ;  /* 0x0003bc007d957984 */ /* 0x000e280000000800 */
[----:B------:R-:W0:Y:S04]  /*2ff0*/  LDS R165, [R125+0x7c] ;  /* 0x00007c007da57984 */ /* 0x000e280000000800 */
[----:B------:R-:W0:Y:S01]  /*3000*/  LDS R167, [R125+0x3fc] ;  /* 0x0003fc007da77984 */ /* 0x000e220000000800 */
[----:B-1----:R-:W-:Y:S01]  /*3010*/  FFMA R151, R151, R5, R4 ;  /* 0x0000000597977223 */ /* 0x002fe20000000004 */
[-C--:B------:R-:W-:Y:S01]  /*3020*/  FFMA R140, R140, R6.reuse, R153 ;  /* 0x000000068c8c7223 */ /* 0x080fe20000000099 */
[-C--:B------:R-:W-:Y:S01]  /*3030*/  FFMA R142, R142, R6.reuse, R155 ;  /* 0x000000068e8e7223 */ /* 0x080fe2000000009b */
[-C--:B--2---:R-:W-:Y:S01]  /*3040*/  FFMA R160, R160, R6.reuse, R171 ;  /* 0x00000006a0a07223 */ /* 0x084fe200000000ab */
[----:B---3--:R-:W-:Y:S01]  /*3050*/  FFMA R162, R162, R6, R151 ;  /* 0x00000006a2a27223 */ /* 0x008fe20000000097 */
[-C--:B----4-:R-:W-:Y:S01]  /*3060*/  FFMA R135, R135, R7.reuse, R140 ;  /* 0x0000000787877223 */ /* 0x090fe2000000008c */
[-C--:B-----5:R-:W-:Y:S01]  /*3070*/  FFMA R137, R137, R7.reuse, R142 ;  /* 0x0000000789897223 */ /* 0x0a0fe2000000008e */
[-C--:B------:R-:W-:Y:S01]  /*3080*/  FFMA R157, R157, R7.reuse, R160 ;  /* 0x000000079d9d7223 */ /* 0x080fe200000000a0 */
[----:B------:R-:W-:Y:S01]  /*3090*/  FFMA R159, R159, R7, R162 ;  /* 0x000000079f9f7223 */ /* 0x000fe200000000a2 */
[----:B------:R-:W-:Y:S01]  /*30a0*/  UIADD3 UR4, UPT, UPT, UR4, 0x1, URZ ;  /* 0x0000000104047890 */ /* 0x000fe2000fffe0ff */
[----:B------:R-:W-:Y:S01]  /*30b0*/  FFMA R146, R146, R8, R135 ;  /* 0x0000000892927223 */ /* 0x000fe20000000087 */
[C---:B------:R-:W-:Y:S01]  /*30c0*/  FFMA R6, R8.reuse, R141, R137 ;  /* 0x0000008d08067223 */ /* 0x040fe20000000089 */
[C---:B------:R-:W-:Y:S01]  /*30d0*/  FFMA R164, R8.reuse, R164, R157 ;  /* 0x000000a408a47223 */ /* 0x040fe2000000009d */
[----:B------:R-:W-:Y:S01]  /*30e0*/  FFMA R166, R8, R166, R159 ;  /* 0x000000a608a67223 */ /* 0x000fe2000000009f */
[----:B------:R-:W-:Y:S01]  /*30f0*/  UISETP.NE.AND UP0, UPT, UR4, 0x8, UPT ;  /* 0x000000080400788c */ /* 0x000fe2000bf05270 */
[-C--:B------:R-:W-:Y:S01]  /*3100*/  FFMA R143, R143, R9.reuse, R146 ;  /* 0x000000098f8f7223 */ /* 0x080fe20000000092 */
[-C--:B------:R-:W-:Y:S01]  /*3110*/  FFMA R145, R145, R9.reuse, R6 ;  /* 0x0000000991917223 */ /* 0x080fe20000000006 */
[-C--:B------:R-:W-:Y:S01]  /*3120*/  FFMA R161, R161, R9.reuse, R164 ;  /* 0x00000009a1a17223 */ /* 0x080fe200000000a4 */
[----:B------:R-:W-:Y:S01]  /*3130*/  FFMA R163, R163, R9, R166 ;  /* 0x00000009a3a37223 */ /* 0x000fe200000000a6 */
[----:B------:R-:W-:Y:S01]  /*3140*/  IADD3 R4, P0, PT, R138, 0x2000, RZ ;  /* 0x000020008a047810 */ /* 0x000fe20007f1e0ff */
[-C--:B------:R-:W-:Y:S01]  /*3150*/  FFMA R156, R156, R10.reuse, R143 ;  /* 0x0000000a9c9c7223 */ /* 0x080fe2000000008f */
[-C--:B------:R-:W-:Y:S01]  /*3160*/  FFMA R158, R158, R10.reuse, R145 ;  /* 0x0000000a9e9e7223 */ /* 0x080fe20000000091 */
[-C--:B------:R-:W-:Y:S01]  /*3170*/  FFMA R168, R168, R10.reuse, R161 ;  /* 0x0000000aa8a87223 */ /* 0x080fe200000000a1 */
[----:B0-----:R-:W-:Y:S01]  /*3180*/  FFMA R170, R170, R10, R163 ;  /* 0x0000000aaaaa7223 */ /* 0x001fe200000000a3 */
[----:B------:R-:W-:Y:S01]  /*3190*/  UIADD3 UR8, UP1, UPT, UR8, 0x40, URZ ;  /* 0x0000004008087890 */ /* 0x000fe2000ff3e0ff */
[----:B------:R-:W-:Y:S01]  /*31a0*/  IMAD.X R5, RZ, RZ, R139, P0 ;  /* 0x000000ffff057224 */ /* 0x000fe200000e068b */
[----:B------:R-:W-:Y:S01]  /*31b0*/  IADD3 R93, PT, PT, R93, 0x10, RZ ;  /* 0x000000105d5d7810 */ /* 0x000fe20007ffe0ff */
[----:B------:R-:W-:Y:S01]  /*31c0*/  FFMA R137, R147, R11, R156 ;  /* 0x0000000b93897223 */ /* 0x000fe2000000009c */
[----:B------:R-:W-:Y:S01]  /*31d0*/  VIADD R97, R97, 0x10 ;  /* 0x0000001061617836 */ /* 0x000fe20000000000 */
[----:B------:R-:W-:Y:S01]  /*31e0*/  IADD3 R101, PT, PT, R101, 0x10, RZ ;  /* 0x0000001065657810 */ /* 0x000fe20007ffe0ff */
[----:B------:R-:W-:-:S02]  /*31f0*/  VIADD R105, R105, 0x10 ;  /* 0x0000001069697836 */ /* 0x000fc40000000000 */
[-C--:B------:R-:W-:Y:S01]  /*3200*/  FFMA R135, R149, R11.reuse, R158 ;  /* 0x0000000b95877223 */ /* 0x080fe2000000009e */
[----:B------:R-:W-:Y:S01]  /*3210*/  IADD3 R109, PT, PT, R109, 0x10, RZ ;  /* 0x000000106d6d7810 */ /* 0x000fe20007ffe0ff */
[----:B------:R-:W-:Y:S01]  /*3220*/  VIADD R113, R113, 0x10 ;  /* 0x0000001071717836 */ /* 0x000fe20000000000 */
[----:B------:R-:W-:Y:S01]  /*3230*/  IADD3 R91, PT, PT, R91, 0x10, RZ ;  /* 0x000000105b5b7810 */ /* 0x000fe20007ffe0ff */
[-C--:B------:R-:W-:Y:S01]  /*3240*/  FFMA R9, R165, R11.reuse, R168 ;  /* 0x0000000ba5097223 */ /* 0x080fe200000000a8 */
[----:B------:R-:W-:Y:S01]  /*3250*/  VIADD R96, R96, 0x10 ;  /* 0x0000001060607836 */ /* 0x000fe20000000000 */
[----:B------:R-:W-:Y:S01]  /*3260*/  IADD3 R100, PT, PT, R100, 0x10, RZ ;  /* 0x0000001064647810 */ /* 0x000fe20007ffe0ff */
[----:B------:R-:W-:Y:S02]  /*3270*/  VIADD R104, R104, 0x10 ;  /* 0x0000001068687836 */ /* 0x000fe40000000000 */
[----:B------:R-:W-:Y:S01]  /*3280*/  FFMA R11, R167, R11, R170 ;  /* 0x0000000ba70b7223 */ /* 0x000fe200000000aa */
[----:B------:R-:W-:Y:S01]  /*3290*/  IADD3 R108, PT, PT, R108, 0x10, RZ ;  /* 0x000000106c6c7810 */ /* 0x000fe20007ffe0ff */
[----:B------:R-:W-:Y:S01]  /*32a0*/  VIADD R112, R112, 0x10 ;  /* 0x0000001070707836 */ /* 0x000fe20000000000 */
        /* <DEDUP_REMOVED lines=14> */
[----:B------:R-:W-:Y:S01]  /*3390*/  UIADD3.X UR9, UPT, UPT, URZ, UR9, URZ, UP1, !UPT ;  /* 0x00000009ff097290 */ /* 0x000fe20008ffe4ff */
[----:B------:R-:W-:Y:S11]  /*33a0*/  BRA.U UP0, `(.L_x_0) ;  /* 0xffffffe500ac7547 */ /* 0x000ff6000b83ffff */
[----:B------:R-:W0:Y:S02]  /*33b0*/  LDC.64 R2, c[0x0][0x398] ;  /* 0x0000e600ff027b82 */ /* 0x000e240000000a00 */
[----:B0-----:R-:W-:-:S06]  /*33c0*/  IMAD.WIDE.U32 R122, R122, 0x4, R2 ;  /* 0x000000047a7a7825 */ /* 0x001fcc00078e0002 */
[----:B------:R-:W0:Y:S01]  /*33d0*/  LDC.64 R2, c[0x0][0x390] ;  /* 0x0000e400ff027b82 */ /* 0x000e220000000a00 */
[----:B------:R-:W2:Y:S01]  /*33e0*/  LDG.E.CONSTANT R122, desc[UR6][R122.64] ;  /* 0x000000067a7a7981 */ /* 0x000ea2000c1e9900 */
[----:B------:R-:W-:-:S05]  /*33f0*/  IMAD R89, R89, 0x1c00, R90 ;  /* 0x00001c0059597824 */ /* 0x000fca00078e025a */
[----:B------:R-:W-:-:S05]  /*3400*/  IADD3 R89, PT, PT, R92, R89, RZ ;  /* 0x000000595c597210 */ /* 0x000fca0007ffe0ff */
[----:B0-----:R-:W-:-:S04]  /*3410*/  IMAD.WIDE.U32 R2, R89, 0x4, R2 ;  /* 0x0000000459027825 */ /* 0x001fc800078e0002 */
[--C-:B--2---:R-:W-:Y:S01]  /*3420*/  FADD R137, R137, R122.reuse ;  /* 0x0000007a89897221 */ /* 0x104fe20000000000 */
[--C-:B------:R-:W-:Y:S01]  /*3430*/  FADD R9, R9, R122.reuse ;  /* 0x0000007a09097221 */ /* 0x100fe20000000000 */
[--C-:B------:R-:W-:Y:S01]  /*3440*/  FADD R135, R135, R122.reuse ;  /* 0x0000007a87877221 */ /* 0x100fe20000000000 */
[----:B------:R-:W-:Y:S02]  /*3450*/  FADD R11, R11, R122 ;  /* 0x0000007a0b0b7221 */ /* 0x000fe40000000000 */
[----:B------:R-:W-:Y:S02]  /*3460*/  FMNMX R137, RZ, R137, !PT ;  /* 0x00000089ff897209 */ /* 0x000fe40007800000 */
[----:B------:R-:W-:Y:S02]  /*3470*/  FMNMX R9, RZ, R9, !PT ;  /* 0x00000009ff097209 */ /* 0x000fe40007800000 */
[----:B------:R-:W-:Y:S01]  /*3480*/  FMNMX R135, RZ, R135, !PT ;  /* 0x00000087ff877209 */ /* 0x000fe20007800000 */
[----:B------:R-:W-:Y:S01]  /*3490*/  STG.E desc[UR6][R2.64], R137 ;  /* 0x0000008902007986 */ /* 0x000fe2000c101906 */
[----:B------:R-:W-:-:S03]  /*34a0*/  FMNMX R11, RZ, R11, !PT ;  /* 0x0000000bff0b7209 */ /* 0x000fc60007800000 */
[----:B------:R-:W-:Y:S04]  /*34b0*/  STG.E desc[UR6][R2.64+0x3800], R9 ;  /* 0x0038000902007986 */ /* 0x000fe8000c101906 */
[----:B------:R-:W-:Y:S04]  /*34c0*/  STG.E desc[UR6][R2.64+0x62000], R135 ;  /* 0x0620008702007986 */ /* 0x000fe8000c101906 */
[----:B------:R-:W-:Y:S01]  /*34d0*/  STG.E desc[UR6][R2.64+0x65800], R11 ;  /* 0x0658000b02007986 */ /* 0x000fe2000c101906 */
[----:B------:R-:W-:Y:S05]  /*34e0*/  EXIT ;  /* 0x000000000000794d */ /* 0x000fea0003800000 */
.L_x_1:
[----:B------:R-:W-:-:S00]  /*34f0*/  BRA `(.L_x_1) ;  /* 0xfffffffc00fc7947 */ /* 0x000fc0000383ffff */
[----:B------:R-:W-:-:S00]  /*3500*/  NOP ;  /* 0x0000000000007918 */ /* 0x000fc00000000000 */
[----:B------:R-:W-:-:S00]  /*3510*/  NOP ;  /* 0x0000000000007918 */ /* 0x000fc00000000000 */
[----:B------:R-:W-:-:S00]  /*3520*/  NOP ;  /* 0x0000000000007918 */ /* 0x000fc00000000000 */
[----:B------:R-:W-:-:S00]  /*3530*/  NOP ;  /* 0x0000000000007918 */ /* 0x000fc00000000000 */
[----:B------:R-:W-:-:S00]  /*3540*/  NOP ;  /* 0x0000000000007918 */ /* 0x000fc00000000000 */
[----:B------:R-:W-:-:S00]  /*3550*/  NOP ;  /* 0x0000000000007918 */ /* 0x000fc00000000000 */
[----:B------:R-:W-:-:S00]  /*3560*/  NOP ;  /* 0x0000000000007918 */ /* 0x000fc00000000000 */
[----:B------:R-:W-:-:S00]  /*3570*/  NOP ;  /* 0x0000000000007918 */ /* 0x000fc00000000000 */
.L_x_2:


//--------------------- .nv.shared.my_kernel_kernel0 --------------------------
	.section	.nv.shared.my_kernel_kernel0,"aw",@nobits
	.sectionflags	@""
	.align	4
.nv.shared.my_kernel_kernel0:
	.zero		2880


//--------------------- .nv.shared.reserved.0     --------------------------
	.section	.nv.shared.reserved.0,"aw",@nobits
	.weak		__nv_reservedSMEM_offset_0_alias
	.size		__nv_reservedSMEM_offset_0_alias, 0, 64
	.other		__nv_reservedSMEM_offset_0_alias,@"STO_CUDA_RESERVED_SHARED STV_DEFAULT"
__nv_reservedSMEM_offset_0_alias:
	.zero		0
	.zero		64


//--------------------- .nv.constant0.my_kernel_kernel0 --------------------------
	.section	.nv.constant0.my_kernel_kernel0,"a",@progbits
	.sectionflags	@""
	.align	4
.nv.constant0.my_kernel_kernel0:
	.zero		928


//--------------------- SYMBOLS --------------------------

	.type		.nv.reservedSmem.offset0,@object
	.size		.nv.reservedSmem.offset0,0x4
	.type		.nv.reservedSmem.cap,@object
	.size		.nv.reservedSmem.cap,0x4
